//
// Generated by NVIDIA NVVM Compiler
//
// Compiler Build ID: CL-36424714
// Cuda compilation tools, release 13.0, V13.0.88
// Based on NVVM 20.0.0
//

.version 9.0
.target sm_100
.address_size 64

	// .globl	_Z18init_states_kernelP24curandStatePhilox4_32_10m
.func  (.param .align 16 .b8 func_retval0[16]) __internal_trig_reduction_slowpathd
(
	.param .b64 __internal_trig_reduction_slowpathd_param_0
)
;
.global .align 4 .b8 precalc_xorwow_matrix[102400];
.global .align 4 .b8 precalc_xorwow_offset_matrix[102400];
.global .align 4 .b8 mrg32k3aM1[2304];
.global .align 4 .b8 mrg32k3aM2[2304];
.global .align 4 .b8 mrg32k3aM1SubSeq[2016];
.global .align 4 .b8 mrg32k3aM2SubSeq[2016];
.global .align 4 .b8 mrg32k3aM1Seq[2304];
.global .align 4 .b8 mrg32k3aM2Seq[2304];
.const .align 8 .b8 __cr_lgamma_table[72];
.extern .shared .align 16 .b8 shared[];
.global .align 8 .b8 __cudart_i2opi_d[144] = {8, 93, 141, 31, 177, 95, 251, 107, 234, 146, 82, 138, 247, 57, 7, 61, 123, 241, 229, 235, 199, 186, 39, 117, 45, 234, 95, 158, 102, 63, 70, 79, 183, 9, 203, 39, 207, 126, 54, 109, 31, 109, 10, 90, 139, 17, 47, 239, 15, 152, 5, 222, 255, 151, 248, 31, 59, 40, 249, 189, 139, 95, 132, 156, 244, 57, 83, 131, 57, 214, 145, 57, 65, 126, 95, 180, 38, 112, 156, 233, 132, 68, 187, 46, 245, 53, 130, 232, 62, 167, 41, 177, 28, 235, 29, 254, 28, 146, 209, 9, 234, 46, 73, 6, 224, 210, 77, 66, 58, 110, 36, 183, 97, 197, 187, 222, 171, 99, 81, 254, 65, 144, 67, 60, 153, 149, 98, 219, 192, 221, 52, 245, 209, 87, 39, 252, 41, 21, 68, 78, 110, 131, 249, 162};
.global .align 16 .b8 __cudart_sin_cos_coeffs[128] = {70, 210, 176, 44, 241, 229, 90, 190, 146, 227, 172, 105, 227, 29, 199, 62, 161, 98, 219, 25, 160, 1, 42, 191, 24, 8, 17, 17, 17, 17, 129, 63, 84, 85, 85, 85, 85, 85, 197, 191, 0, 0, 0, 0, 0, 0, 0, 0, 0, 0, 0, 0, 0, 0, 0, 0, 100, 129, 253, 32, 131, 255, 168, 189, 40, 133, 239, 193, 167, 238, 33, 62, 217, 230, 6, 142, 79, 126, 146, 190, 233, 188, 221, 25, 160, 1, 250, 62, 71, 93, 193, 22, 108, 193, 86, 191, 81, 85, 85, 85, 85, 85, 165, 63, 0, 0, 0, 0, 0, 0, 224, 191, 0, 0, 0, 0, 0, 0, 240, 63};

.visible .entry _Z18init_states_kernelP24curandStatePhilox4_32_10m(
	.param .u64 .ptr .align 1 _Z18init_states_kernelP24curandStatePhilox4_32_10m_param_0,
	.param .u64 _Z18init_states_kernelP24curandStatePhilox4_32_10m_param_1
)
{
	.reg .b32 	%r<114>;
	.reg .b64 	%rd<11>;

	ld.param.u64 	%rd1, [_Z18init_states_kernelP24curandStatePhilox4_32_10m_param_0];
	ld.param.u64 	%rd2, [_Z18init_states_kernelP24curandStatePhilox4_32_10m_param_1];
	cvta.to.global.u64 	%rd3, %rd1;
	mov.u32 	%r1, %ctaid.x;
	mov.u32 	%r2, %ntid.x;
	mov.u32 	%r3, %tid.x;
	mad.lo.s32 	%r4, %r1, %r2, %r3;
	shl.b64 	%rd4, %rd2, 7;
	mul.wide.s32 	%rd5, %r4, 64;
	add.s64 	%rd6, %rd3, %rd5;
	cvt.u32.u64 	%r5, %rd4;
	shr.u64 	%rd7, %rd2, 25;
	cvt.u32.u64 	%r6, %rd7;
	mov.b64 	{%r7, %r8}, %rd4;
	mov.b32 	%r9, 0;
	st.global.v4.u32 	[%rd6+32], {%r7, %r8, %r9, %r9};
	st.global.v2.u32 	[%rd6+48], {%r9, %r9};
	mov.b64 	%rd8, 0;
	st.global.u64 	[%rd6+56], %rd8;
	shr.s32 	%r10, %r4, 31;
	mov.b32 	%r11, -845247145;
	mul.hi.u32 	%r12, %r11, %r4;
	mul.lo.s32 	%r13, %r4, -845247145;
	add.s32 	%r14, %r5, -1640531527;
	add.s32 	%r15, %r6, -1150833019;
	xor.b32  	%r16, %r14, %r13;
	add.s32 	%r17, %r5, 1013904242;
	add.s32 	%r18, %r6, 1993301258;
	add.s32 	%r19, %r5, -626627285;
	add.s32 	%r20, %r6, 842468239;
	add.s32 	%r21, %r5, 2027808484;
	add.s32 	%r22, %r6, -308364780;
	add.s32 	%r23, %r5, 387276957;
	add.s32 	%r24, %r6, -1459197799;
	add.s32 	%r25, %r5, -1253254570;
	add.s32 	%r26, %r6, 1684936478;
	add.s32 	%r27, %r5, 1401181199;
	add.s32 	%r28, %r6, 534103459;
	add.s32 	%r29, %r5, -239350328;
	add.s32 	%r30, %r6, -616729560;
	add.s32 	%r31, %r5, -1879881855;
	add.s32 	%r32, %r6, -1767562579;
	shl.b32 	%r33, %r4, 10;
	cvt.s64.s32 	%rd9, %r33;
	shr.u64 	%rd10, %rd9, 34;
	shl.b32 	%r34, %r4, 8;
	cvt.u32.u64 	%r35, %rd10;
	st.global.v4.u32 	[%rd6], {%r34, %r35, %r4, %r10};
	mov.b32 	%r36, -766435501;
	mul.hi.u32 	%r37, %r36, %r34;
	mul.lo.s32 	%r38, %r4, 1361007360;
	xor.b32  	%r39, %r12, %r35;
	xor.b32  	%r40, %r39, %r5;
	xor.b32  	%r41, %r10, %r37;
	xor.b32  	%r42, %r41, %r6;
	mul.hi.u32 	%r43, %r36, %r40;
	mul.lo.s32 	%r44, %r40, -766435501;
	mul.hi.u32 	%r45, %r11, %r42;
	mul.lo.s32 	%r46, %r42, -845247145;
	xor.b32  	%r47, %r16, %r45;
	xor.b32  	%r48, %r43, %r38;
	xor.b32  	%r49, %r48, %r15;
	mul.hi.u32 	%r50, %r36, %r47;
	mul.lo.s32 	%r51, %r47, -766435501;
	mul.hi.u32 	%r52, %r11, %r49;
	mul.lo.s32 	%r53, %r49, -845247145;
	xor.b32  	%r54, %r46, %r52;
	xor.b32  	%r55, %r54, %r17;
	xor.b32  	%r56, %r44, %r50;
	xor.b32  	%r57, %r56, %r18;
	mul.hi.u32 	%r58, %r36, %r55;
	mul.lo.s32 	%r59, %r55, -766435501;
	mul.hi.u32 	%r60, %r11, %r57;
	mul.lo.s32 	%r61, %r57, -845247145;
	xor.b32  	%r62, %r53, %r60;
	xor.b32  	%r63, %r62, %r19;
	xor.b32  	%r64, %r51, %r58;
	xor.b32  	%r65, %r64, %r20;
	mul.hi.u32 	%r66, %r36, %r63;
	mul.lo.s32 	%r67, %r63, -766435501;
	mul.hi.u32 	%r68, %r11, %r65;
	mul.lo.s32 	%r69, %r65, -845247145;
	xor.b32  	%r70, %r61, %r68;
	xor.b32  	%r71, %r70, %r21;
	xor.b32  	%r72, %r59, %r66;
	xor.b32  	%r73, %r72, %r22;
	mul.hi.u32 	%r74, %r36, %r71;
	mul.lo.s32 	%r75, %r71, -766435501;
	mul.hi.u32 	%r76, %r11, %r73;
	mul.lo.s32 	%r77, %r73, -845247145;
	xor.b32  	%r78, %r69, %r76;
	xor.b32  	%r79, %r78, %r23;
	xor.b32  	%r80, %r67, %r74;
	xor.b32  	%r81, %r80, %r24;
	mul.hi.u32 	%r82, %r36, %r79;
	mul.lo.s32 	%r83, %r79, -766435501;
	mul.hi.u32 	%r84, %r11, %r81;
	mul.lo.s32 	%r85, %r81, -845247145;
	xor.b32  	%r86, %r77, %r84;
	xor.b32  	%r87, %r86, %r25;
	xor.b32  	%r88, %r75, %r82;
	xor.b32  	%r89, %r88, %r26;
	mul.hi.u32 	%r90, %r36, %r87;
	mul.lo.s32 	%r91, %r87, -766435501;
	mul.hi.u32 	%r92, %r11, %r89;
	mul.lo.s32 	%r93, %r89, -845247145;
	xor.b32  	%r94, %r85, %r92;
	xor.b32  	%r95, %r94, %r27;
	xor.b32  	%r96, %r83, %r90;
	xor.b32  	%r97, %r96, %r28;
	mul.hi.u32 	%r98, %r36, %r95;
	mul.lo.s32 	%r99, %r95, -766435501;
	mul.hi.u32 	%r100, %r11, %r97;
	mul.lo.s32 	%r101, %r97, -845247145;
	xor.b32  	%r102, %r93, %r100;
	xor.b32  	%r103, %r102, %r29;
	xor.b32  	%r104, %r91, %r98;
	xor.b32  	%r105, %r104, %r30;
	mul.hi.u32 	%r106, %r36, %r103;
	mul.lo.s32 	%r107, %r103, -766435501;
	mul.hi.u32 	%r108, %r11, %r105;
	mul.lo.s32 	%r109, %r105, -845247145;
	xor.b32  	%r110, %r101, %r108;
	xor.b32  	%r111, %r110, %r31;
	xor.b32  	%r112, %r99, %r106;
	xor.b32  	%r113, %r112, %r32;
	st.global.v4.u32 	[%rd6+16], {%r111, %r109, %r113, %r107};
	ret;

}
	// .globl	_Z31prs_init_incident_angles_kernelPdjjP24curandStatePhilox4_32_10
.visible .entry _Z31prs_init_incident_angles_kernelPdjjP24curandStatePhilox4_32_10(
	.param .u64 .ptr .align 1 _Z31prs_init_incident_angles_kernelPdjjP24curandStatePhilox4_32_10_param_0,
	.param .u32 _Z31prs_init_incident_angles_kernelPdjjP24curandStatePhilox4_32_10_param_1,
	.param .u32 _Z31prs_init_incident_angles_kernelPdjjP24curandStatePhilox4_32_10_param_2,
	.param .u64 .ptr .align 1 _Z31prs_init_incident_angles_kernelPdjjP24curandStatePhilox4_32_10_param_3
)
{
	.reg .pred 	%p<10>;
	.reg .b16 	%rs<8>;
	.reg .b32 	%r<210>;
	.reg .b64 	%rd<18>;
	.reg .b64 	%fd<3>;

	ld.param.u32 	%r73, [_Z31prs_init_incident_angles_kernelPdjjP24curandStatePhilox4_32_10_param_1];
	mov.u32 	%r74, %ctaid.x;
	mov.u32 	%r75, %ntid.x;
	mov.u32 	%r76, %tid.x;
	mad.lo.s32 	%r1, %r74, %r75, %r76;
	setp.ge.s32 	%p1, %r1, %r73;
	@%p1 bra 	$L__BB1_14;
	ld.param.u64 	%rd15, [_Z31prs_init_incident_angles_kernelPdjjP24curandStatePhilox4_32_10_param_3];
	ld.param.u32 	%r176, [_Z31prs_init_incident_angles_kernelPdjjP24curandStatePhilox4_32_10_param_2];
	cvta.to.global.u64 	%rd6, %rd15;
	mul.wide.s32 	%rd7, %r1, 64;
	add.s64 	%rd8, %rd6, %rd7;
	ld.global.v4.u32 	{%r200, %r199, %r198, %r197}, [%rd8];
	ld.global.v4.u32 	{%r196, %r195, %r194, %r193}, [%rd8+16];
	ld.global.v4.u32 	{%r10, %r11, %r192, %r13}, [%rd8+32];
	ld.global.v2.u32 	{%r15, %r16}, [%rd8+48];
	ld.global.f64 	%fd1, [%rd8+56];
	setp.eq.s32 	%p2, %r176, 0;
	@%p2 bra 	$L__BB1_13;
	ld.param.u32 	%r177, [_Z31prs_init_incident_angles_kernelPdjjP24curandStatePhilox4_32_10_param_2];
	ld.param.u64 	%rd14, [_Z31prs_init_incident_angles_kernelPdjjP24curandStatePhilox4_32_10_param_0];
	mov.u32 	%r77, %ctaid.x;
	mov.u32 	%r78, %ntid.x;
	mov.u32 	%r79, %tid.x;
	mad.lo.s32 	%r80, %r77, %r78, %r79;
	mul.lo.s32 	%r81, %r177, %r80;
	add.s32 	%r18, %r10, -1640531527;
	add.s32 	%r19, %r11, -1150833019;
	add.s32 	%r20, %r10, 1013904242;
	add.s32 	%r21, %r11, 1993301258;
	add.s32 	%r22, %r10, -626627285;
	add.s32 	%r23, %r11, 842468239;
	add.s32 	%r24, %r10, 2027808484;
	add.s32 	%r25, %r11, -308364780;
	add.s32 	%r26, %r10, -1253254570;
	add.s32 	%r27, %r11, 1684936478;
	add.s32 	%r28, %r10, -1879881855;
	neg.s32 	%r178, %r177;
	mul.wide.u32 	%rd9, %r81, 8;
	cvta.to.global.u64 	%rd10, %rd14;
	add.s64 	%rd17, %rd10, %rd9;
$L__BB1_3:
	mov.u32 	%r39, %r192;
	mov.b32 	%r192, 2;
	setp.eq.s32 	%p3, %r39, 1;
	mov.u32 	%r191, %r195;
	@%p3 bra 	$L__BB1_12;
	setp.eq.s32 	%p4, %r39, 3;
	@%p4 bra 	$L__BB1_8;
	setp.ne.s32 	%p5, %r39, 2;
	@%p5 bra 	$L__BB1_7;
	mov.b32 	%r192, 3;
	mov.u32 	%r191, %r194;
	bra.uni 	$L__BB1_12;
$L__BB1_7:
	add.s32 	%r192, %r39, 1;
	mov.u32 	%r191, %r196;
	bra.uni 	$L__BB1_12;
$L__BB1_8:
	add.s32 	%r200, %r200, 1;
	setp.ne.s32 	%p6, %r200, 0;
	@%p6 bra 	$L__BB1_11;
	add.s32 	%r199, %r199, 1;
	setp.ne.s32 	%p7, %r199, 0;
	@%p7 bra 	$L__BB1_11;
	add.s32 	%r198, %r198, 1;
	setp.eq.s32 	%p8, %r198, 0;
	selp.u32 	%r84, 1, 0, %p8;
	add.s32 	%r197, %r197, %r84;
	mov.b32 	%r199, 0;
$L__BB1_11:
	mov.b32 	%r86, -766435501;
	mul.hi.u32 	%r87, %r86, %r200;
	mul.lo.s32 	%r88, %r200, -766435501;
	mov.b32 	%r89, -845247145;
	mul.hi.u32 	%r90, %r89, %r198;
	mul.lo.s32 	%r91, %r198, -845247145;
	xor.b32  	%r92, %r10, %r90;
	xor.b32  	%r93, %r92, %r199;
	xor.b32  	%r94, %r87, %r11;
	xor.b32  	%r95, %r94, %r197;
	mul.hi.u32 	%r96, %r86, %r93;
	mul.lo.s32 	%r97, %r93, -766435501;
	mul.hi.u32 	%r98, %r89, %r95;
	mul.lo.s32 	%r99, %r95, -845247145;
	xor.b32  	%r100, %r91, %r18;
	xor.b32  	%r101, %r100, %r98;
	xor.b32  	%r102, %r88, %r19;
	xor.b32  	%r103, %r102, %r96;
	mul.hi.u32 	%r104, %r86, %r101;
	mul.lo.s32 	%r105, %r101, -766435501;
	mul.hi.u32 	%r106, %r89, %r103;
	mul.lo.s32 	%r107, %r103, -845247145;
	xor.b32  	%r108, %r99, %r20;
	xor.b32  	%r109, %r108, %r106;
	xor.b32  	%r110, %r97, %r21;
	xor.b32  	%r111, %r110, %r104;
	mul.hi.u32 	%r112, %r86, %r109;
	mul.lo.s32 	%r113, %r109, -766435501;
	mul.hi.u32 	%r114, %r89, %r111;
	mul.lo.s32 	%r115, %r111, -845247145;
	xor.b32  	%r116, %r107, %r22;
	xor.b32  	%r117, %r116, %r114;
	xor.b32  	%r118, %r105, %r23;
	xor.b32  	%r119, %r118, %r112;
	mul.hi.u32 	%r120, %r86, %r117;
	mul.lo.s32 	%r121, %r117, -766435501;
	mul.hi.u32 	%r122, %r89, %r119;
	mul.lo.s32 	%r123, %r119, -845247145;
	xor.b32  	%r124, %r115, %r24;
	xor.b32  	%r125, %r124, %r122;
	xor.b32  	%r126, %r113, %r25;
	xor.b32  	%r127, %r126, %r120;
	mul.hi.u32 	%r128, %r86, %r125;
	mul.lo.s32 	%r129, %r125, -766435501;
	mul.hi.u32 	%r130, %r89, %r127;
	mul.lo.s32 	%r131, %r127, -845247145;
	add.s32 	%r132, %r10, 387276957;
	xor.b32  	%r133, %r123, %r132;
	xor.b32  	%r134, %r133, %r130;
	add.s32 	%r135, %r11, -1459197799;
	xor.b32  	%r136, %r121, %r135;
	xor.b32  	%r137, %r136, %r128;
	mul.hi.u32 	%r138, %r86, %r134;
	mul.lo.s32 	%r139, %r134, -766435501;
	mul.hi.u32 	%r140, %r89, %r137;
	mul.lo.s32 	%r141, %r137, -845247145;
	xor.b32  	%r142, %r131, %r26;
	xor.b32  	%r143, %r142, %r140;
	xor.b32  	%r144, %r129, %r27;
	xor.b32  	%r145, %r144, %r138;
	mul.hi.u32 	%r146, %r86, %r143;
	mul.lo.s32 	%r147, %r143, -766435501;
	mul.hi.u32 	%r148, %r89, %r145;
	mul.lo.s32 	%r149, %r145, -845247145;
	add.s32 	%r150, %r10, 1401181199;
	xor.b32  	%r151, %r141, %r150;
	xor.b32  	%r152, %r151, %r148;
	add.s32 	%r153, %r11, 534103459;
	xor.b32  	%r154, %r139, %r153;
	xor.b32  	%r155, %r154, %r146;
	mul.hi.u32 	%r156, %r86, %r152;
	mul.lo.s32 	%r157, %r152, -766435501;
	mul.hi.u32 	%r158, %r89, %r155;
	mul.lo.s32 	%r159, %r155, -845247145;
	add.s32 	%r160, %r10, -239350328;
	xor.b32  	%r161, %r149, %r160;
	xor.b32  	%r162, %r161, %r158;
	add.s32 	%r163, %r11, -616729560;
	xor.b32  	%r164, %r147, %r163;
	xor.b32  	%r165, %r164, %r156;
	mul.hi.u32 	%r166, %r86, %r162;
	mul.lo.s32 	%r48, %r162, -766435501;
	mul.hi.u32 	%r167, %r89, %r165;
	mul.lo.s32 	%r195, %r165, -845247145;
	xor.b32  	%r168, %r159, %r28;
	xor.b32  	%r196, %r168, %r167;
	add.s32 	%r169, %r11, -1767562579;
	xor.b32  	%r170, %r157, %r169;
	xor.b32  	%r194, %r170, %r166;
	mov.b32 	%r192, 0;
	mov.u32 	%r191, %r193;
	mov.u32 	%r193, %r48;
$L__BB1_12:
	cvt.u16.u32 	%rs1, %r191;
	and.b16  	%rs2, %rs1, 255;
	mul.lo.s16 	%rs3, %rs2, 181;
	shr.u16 	%rs4, %rs3, 14;
	mul.lo.s16 	%rs5, %rs4, 91;
	sub.s16 	%rs6, %rs1, %rs5;
	and.b16  	%rs7, %rs6, 255;
	cvt.rn.f64.u16 	%fd2, %rs7;
	st.global.f64 	[%rd17], %fd2;
	add.s32 	%r178, %r178, 1;
	setp.ne.s32 	%p9, %r178, 0;
	add.s64 	%rd17, %rd17, 8;
	@%p9 bra 	$L__BB1_3;
$L__BB1_13:
	ld.param.u64 	%rd16, [_Z31prs_init_incident_angles_kernelPdjjP24curandStatePhilox4_32_10_param_3];
	cvta.to.global.u64 	%rd11, %rd16;
	mov.u32 	%r172, %ctaid.x;
	mov.u32 	%r173, %ntid.x;
	mov.u32 	%r174, %tid.x;
	mad.lo.s32 	%r175, %r172, %r173, %r174;
	mul.wide.s32 	%rd12, %r175, 64;
	add.s64 	%rd13, %rd11, %rd12;
	st.global.v4.u32 	[%rd13], {%r200, %r199, %r198, %r197};
	st.global.v4.u32 	[%rd13+16], {%r196, %r195, %r194, %r193};
	st.global.v4.u32 	[%rd13+32], {%r10, %r11, %r192, %r13};
	st.global.v2.u32 	[%rd13+48], {%r15, %r16};
	st.global.f64 	[%rd13+56], %fd1;
$L__BB1_14:
	ret;

}
	// .globl	_Z31prs_init_emergent_angles_kernelPdjj
.visible .entry _Z31prs_init_emergent_angles_kernelPdjj(
	.param .u64 .ptr .align 1 _Z31prs_init_emergent_angles_kernelPdjj_param_0,
	.param .u32 _Z31prs_init_emergent_angles_kernelPdjj_param_1,
	.param .u32 _Z31prs_init_emergent_angles_kernelPdjj_param_2
)
{
	.reg .pred 	%p<11>;
	.reg .b32 	%r<25>;
	.reg .b64 	%rd<26>;

	ld.param.u64 	%rd6, [_Z31prs_init_emergent_angles_kernelPdjj_param_0];
	ld.param.u32 	%r14, [_Z31prs_init_emergent_angles_kernelPdjj_param_1];
	ld.param.u32 	%r13, [_Z31prs_init_emergent_angles_kernelPdjj_param_2];
	cvta.to.global.u64 	%rd1, %rd6;
	mov.u32 	%r15, %ctaid.x;
	mov.u32 	%r16, %ntid.x;
	mov.u32 	%r17, %tid.x;
	mad.lo.s32 	%r1, %r15, %r16, %r17;
	setp.ge.s32 	%p1, %r1, %r14;
	@%p1 bra 	$L__BB2_13;
	mul.lo.s32 	%r18, %r13, %r1;
	cvt.u64.u32 	%rd2, %r18;
	setp.eq.s32 	%p2, %r13, 0;
	@%p2 bra 	$L__BB2_13;
	and.b32  	%r2, %r13, 7;
	setp.lt.u32 	%p3, %r13, 8;
	mov.b32 	%r23, 0;
	@%p3 bra 	$L__BB2_5;
	and.b32  	%r23, %r13, -8;
	neg.s32 	%r21, %r23;
	shl.b64 	%rd7, %rd2, 3;
	add.s64 	%rd8, %rd7, %rd1;
	add.s64 	%rd25, %rd8, 32;
$L__BB2_4:
	.pragma "nounroll";
	mov.b64 	%rd9, 0;
	st.global.u64 	[%rd25+-32], %rd9;
	st.global.u64 	[%rd25+-24], %rd9;
	st.global.u64 	[%rd25+-16], %rd9;
	st.global.u64 	[%rd25+-8], %rd9;
	st.global.u64 	[%rd25], %rd9;
	st.global.u64 	[%rd25+8], %rd9;
	st.global.u64 	[%rd25+16], %rd9;
	st.global.u64 	[%rd25+24], %rd9;
	add.s32 	%r21, %r21, 8;
	add.s64 	%rd25, %rd25, 64;
	setp.ne.s32 	%p4, %r21, 0;
	@%p4 bra 	$L__BB2_4;
$L__BB2_5:
	setp.eq.s32 	%p5, %r2, 0;
	@%p5 bra 	$L__BB2_13;
	and.b32  	%r8, %r13, 3;
	setp.lt.u32 	%p6, %r2, 4;
	@%p6 bra 	$L__BB2_8;
	cvt.u64.u32 	%rd10, %r23;
	add.s64 	%rd11, %rd10, %rd2;
	shl.b64 	%rd12, %rd11, 3;
	add.s64 	%rd13, %rd1, %rd12;
	mov.b64 	%rd14, 0;
	st.global.u64 	[%rd13], %rd14;
	st.global.u64 	[%rd13+8], %rd14;
	st.global.u64 	[%rd13+16], %rd14;
	st.global.u64 	[%rd13+24], %rd14;
	add.s32 	%r23, %r23, 4;
$L__BB2_8:
	setp.eq.s32 	%p7, %r8, 0;
	@%p7 bra 	$L__BB2_13;
	setp.eq.s32 	%p8, %r8, 1;
	@%p8 bra 	$L__BB2_11;
	cvt.u64.u32 	%rd15, %r23;
	add.s64 	%rd16, %rd15, %rd2;
	shl.b64 	%rd17, %rd16, 3;
	add.s64 	%rd18, %rd1, %rd17;
	mov.b64 	%rd19, 0;
	st.global.u64 	[%rd18], %rd19;
	st.global.u64 	[%rd18+8], %rd19;
	add.s32 	%r23, %r23, 2;
$L__BB2_11:
	and.b32  	%r20, %r13, 1;
	setp.eq.b32 	%p9, %r20, 1;
	not.pred 	%p10, %p9;
	@%p10 bra 	$L__BB2_13;
	cvt.u64.u32 	%rd20, %r23;
	add.s64 	%rd21, %rd20, %rd2;
	shl.b64 	%rd22, %rd21, 3;
	add.s64 	%rd23, %rd1, %rd22;
	mov.b64 	%rd24, 0;
	st.global.u64 	[%rd23], %rd24;
$L__BB2_13:
	ret;

}
	// .globl	_Z28prs_calculate_fitness_kernelPdS_S_S_jj
.visible .entry _Z28prs_calculate_fitness_kernelPdS_S_S_jj(
	.param .u64 .ptr .align 1 _Z28prs_calculate_fitness_kernelPdS_S_S_jj_param_0,
	.param .u64 .ptr .align 1 _Z28prs_calculate_fitness_kernelPdS_S_S_jj_param_1,
	.param .u64 .ptr .align 1 _Z28prs_calculate_fitness_kernelPdS_S_S_jj_param_2,
	.param .u64 .ptr .align 1 _Z28prs_calculate_fitness_kernelPdS_S_S_jj_param_3,
	.param .u32 _Z28prs_calculate_fitness_kernelPdS_S_S_jj_param_4,
	.param .u32 _Z28prs_calculate_fitness_kernelPdS_S_S_jj_param_5
)
{
	.reg .pred 	%p<19>;
	.reg .b32 	%r<51>;
	.reg .b64 	%rd<54>;
	.reg .b64 	%fd<144>;

	ld.param.u64 	%rd18, [_Z28prs_calculate_fitness_kernelPdS_S_S_jj_param_2];
	ld.param.u64 	%rd19, [_Z28prs_calculate_fitness_kernelPdS_S_S_jj_param_3];
	ld.param.u32 	%r21, [_Z28prs_calculate_fitness_kernelPdS_S_S_jj_param_4];
	ld.param.u32 	%r20, [_Z28prs_calculate_fitness_kernelPdS_S_S_jj_param_5];
	cvta.to.global.u64 	%rd1, %rd18;
	cvta.to.global.u64 	%rd2, %rd19;
	mov.u32 	%r22, %ctaid.x;
	mov.u32 	%r23, %ntid.x;
	mov.u32 	%r24, %tid.x;
	mad.lo.s32 	%r1, %r22, %r23, %r24;
	setp.ge.s32 	%p1, %r1, %r21;
	@%p1 bra 	$L__BB3_24;
	ld.param.u64 	%rd46, [_Z28prs_calculate_fitness_kernelPdS_S_S_jj_param_0];
	cvta.to.global.u64 	%rd3, %rd46;
	mul.lo.s32 	%r25, %r20, %r1;
	cvt.u64.u32 	%rd4, %r25;
	cvt.rn.f64.u32 	%fd33, %r20;
	mul.f64 	%fd143, %fd33, 0d4024000000000000;
	setp.eq.s32 	%p2, %r20, 0;
	@%p2 bra 	$L__BB3_23;
	setp.eq.s32 	%p3, %r20, 1;
	mov.b64 	%rd53, 0;
	@%p3 bra 	$L__BB3_16;
	and.b32  	%r26, %r20, -2;
	neg.s32 	%r44, %r26;
	add.s64 	%rd52, %rd1, 8;
	add.s64 	%rd51, %rd2, 8;
	shl.b64 	%rd21, %rd4, 3;
	add.s64 	%rd22, %rd21, %rd3;
	add.s64 	%rd50, %rd22, 8;
$L__BB3_4:
	ld.global.f64 	%fd35, [%rd50+-8];
	div.rn.f64 	%fd36, %fd35, 0d4056800000000000;
	ld.global.f64 	%fd37, [%rd51+-8];
	ld.global.f64 	%fd38, [%rd52+-8];
	sub.f64 	%fd39, %fd37, %fd38;
	fma.rn.f64 	%fd3, %fd36, %fd39, %fd38;
	mul.f64 	%fd4, %fd3, 0d401921FB54442D18;
	abs.f64 	%fd5, %fd4;
	setp.neu.f64 	%p4, %fd5, 0d7FF0000000000000;
	@%p4 bra 	$L__BB3_6;
	mov.f64 	%fd45, 0d0000000000000000;
	mul.rn.f64 	%fd136, %fd4, %fd45;
	mov.b32 	%r46, 1;
	bra.uni 	$L__BB3_9;
$L__BB3_6:
	mul.f64 	%fd40, %fd4, 0d3FE45F306DC9C883;
	cvt.rni.s32.f64 	%r45, %fd40;
	cvt.rn.f64.s32 	%fd41, %r45;
	fma.rn.f64 	%fd42, %fd41, 0dBFF921FB54442D18, %fd4;
	fma.rn.f64 	%fd43, %fd41, 0dBC91A62633145C00, %fd42;
	fma.rn.f64 	%fd136, %fd41, 0dB97B839A252049C0, %fd43;
	setp.ltu.f64 	%p5, %fd5, 0d41E0000000000000;
	@%p5 bra 	$L__BB3_8;
	{ // callseq 0, 0
	.param .b64 param0;
	st.param.f64 	[param0], %fd4;
	.param .align 16 .b8 retval0[16];
	call.uni (retval0), 
	__internal_trig_reduction_slowpathd, 
	(
	param0
	);
	ld.param.f64 	%fd136, [retval0];
	ld.param.b32 	%r45, [retval0+8];
	} // callseq 0
$L__BB3_8:
	add.s32 	%r46, %r45, 1;
$L__BB3_9:
	shl.b32 	%r29, %r46, 6;
	cvt.u64.u32 	%rd23, %r29;
	and.b64  	%rd24, %rd23, 64;
	mov.u64 	%rd25, __cudart_sin_cos_coeffs;
	add.s64 	%rd26, %rd25, %rd24;
	mul.rn.f64 	%fd46, %fd136, %fd136;
	and.b32  	%r30, %r46, 1;
	setp.eq.b32 	%p6, %r30, 1;
	selp.f64 	%fd47, 0dBDA8FF8320FD8164, 0d3DE5DB65F9785EBA, %p6;
	ld.global.nc.v2.f64 	{%fd48, %fd49}, [%rd26];
	fma.rn.f64 	%fd50, %fd47, %fd46, %fd48;
	fma.rn.f64 	%fd51, %fd50, %fd46, %fd49;
	ld.global.nc.v2.f64 	{%fd52, %fd53}, [%rd26+16];
	fma.rn.f64 	%fd54, %fd51, %fd46, %fd52;
	fma.rn.f64 	%fd55, %fd54, %fd46, %fd53;
	ld.global.nc.v2.f64 	{%fd56, %fd57}, [%rd26+32];
	fma.rn.f64 	%fd58, %fd55, %fd46, %fd56;
	fma.rn.f64 	%fd59, %fd58, %fd46, %fd57;
	fma.rn.f64 	%fd60, %fd59, %fd136, %fd136;
	fma.rn.f64 	%fd61, %fd59, %fd46, 0d3FF0000000000000;
	selp.f64 	%fd62, %fd61, %fd60, %p6;
	and.b32  	%r31, %r46, 2;
	setp.eq.s32 	%p7, %r31, 0;
	mov.f64 	%fd63, 0d0000000000000000;
	sub.f64 	%fd64, %fd63, %fd62;
	selp.f64 	%fd65, %fd62, %fd64, %p7;
	mul.f64 	%fd66, %fd65, 0dC024000000000000;
	fma.rn.f64 	%fd67, %fd3, %fd3, %fd66;
	add.f64 	%fd11, %fd143, %fd67;
	ld.global.f64 	%fd68, [%rd50];
	div.rn.f64 	%fd69, %fd68, 0d4056800000000000;
	ld.global.f64 	%fd70, [%rd51];
	ld.global.f64 	%fd71, [%rd52];
	sub.f64 	%fd72, %fd70, %fd71;
	fma.rn.f64 	%fd12, %fd69, %fd72, %fd71;
	mul.f64 	%fd13, %fd12, 0d401921FB54442D18;
	abs.f64 	%fd14, %fd13;
	setp.eq.f64 	%p8, %fd14, 0d7FF0000000000000;
	@%p8 bra 	$L__BB3_13;
	mul.f64 	%fd73, %fd13, 0d3FE45F306DC9C883;
	cvt.rni.s32.f64 	%r47, %fd73;
	cvt.rn.f64.s32 	%fd74, %r47;
	fma.rn.f64 	%fd75, %fd74, 0dBFF921FB54442D18, %fd13;
	fma.rn.f64 	%fd76, %fd74, 0dBC91A62633145C00, %fd75;
	fma.rn.f64 	%fd138, %fd74, 0dB97B839A252049C0, %fd76;
	setp.ltu.f64 	%p9, %fd14, 0d41E0000000000000;
	@%p9 bra 	$L__BB3_12;
	{ // callseq 1, 0
	.param .b64 param0;
	st.param.f64 	[param0], %fd13;
	.param .align 16 .b8 retval0[16];
	call.uni (retval0), 
	__internal_trig_reduction_slowpathd, 
	(
	param0
	);
	ld.param.f64 	%fd138, [retval0];
	ld.param.b32 	%r47, [retval0+8];
	} // callseq 1
$L__BB3_12:
	add.s32 	%r48, %r47, 1;
	bra.uni 	$L__BB3_14;
$L__BB3_13:
	mov.f64 	%fd78, 0d0000000000000000;
	mul.rn.f64 	%fd138, %fd13, %fd78;
	mov.b32 	%r48, 1;
$L__BB3_14:
	shl.b32 	%r34, %r48, 6;
	cvt.u64.u32 	%rd27, %r34;
	and.b64  	%rd28, %rd27, 64;
	mov.u64 	%rd29, __cudart_sin_cos_coeffs;
	add.s64 	%rd30, %rd29, %rd28;
	mul.rn.f64 	%fd79, %fd138, %fd138;
	and.b32  	%r35, %r48, 1;
	setp.eq.b32 	%p10, %r35, 1;
	selp.f64 	%fd80, 0dBDA8FF8320FD8164, 0d3DE5DB65F9785EBA, %p10;
	ld.global.nc.v2.f64 	{%fd81, %fd82}, [%rd30];
	fma.rn.f64 	%fd83, %fd80, %fd79, %fd81;
	fma.rn.f64 	%fd84, %fd83, %fd79, %fd82;
	ld.global.nc.v2.f64 	{%fd85, %fd86}, [%rd30+16];
	fma.rn.f64 	%fd87, %fd84, %fd79, %fd85;
	fma.rn.f64 	%fd88, %fd87, %fd79, %fd86;
	ld.global.nc.v2.f64 	{%fd89, %fd90}, [%rd30+32];
	fma.rn.f64 	%fd91, %fd88, %fd79, %fd89;
	fma.rn.f64 	%fd92, %fd91, %fd79, %fd90;
	fma.rn.f64 	%fd93, %fd92, %fd138, %fd138;
	fma.rn.f64 	%fd94, %fd92, %fd79, 0d3FF0000000000000;
	selp.f64 	%fd95, %fd94, %fd93, %p10;
	and.b32  	%r36, %r48, 2;
	setp.eq.s32 	%p11, %r36, 0;
	mov.f64 	%fd96, 0d0000000000000000;
	sub.f64 	%fd97, %fd96, %fd95;
	selp.f64 	%fd98, %fd95, %fd97, %p11;
	mul.f64 	%fd99, %fd98, 0dC024000000000000;
	fma.rn.f64 	%fd100, %fd12, %fd12, %fd99;
	add.f64 	%fd143, %fd11, %fd100;
	add.s32 	%r44, %r44, 2;
	add.s64 	%rd52, %rd52, 16;
	add.s64 	%rd51, %rd51, 16;
	add.s64 	%rd50, %rd50, 16;
	setp.ne.s32 	%p12, %r44, 0;
	@%p12 bra 	$L__BB3_4;
	and.b32  	%r37, %r20, -2;
	cvt.u64.u32 	%rd53, %r37;
$L__BB3_16:
	and.b32  	%r38, %r20, 1;
	setp.eq.b32 	%p13, %r38, 1;
	not.pred 	%p14, %p13;
	@%p14 bra 	$L__BB3_23;
	ld.param.u64 	%rd49, [_Z28prs_calculate_fitness_kernelPdS_S_S_jj_param_2];
	ld.param.u64 	%rd47, [_Z28prs_calculate_fitness_kernelPdS_S_S_jj_param_0];
	add.s64 	%rd31, %rd53, %rd4;
	cvta.to.global.u64 	%rd32, %rd47;
	shl.b64 	%rd33, %rd31, 3;
	add.s64 	%rd34, %rd32, %rd33;
	ld.global.f64 	%fd101, [%rd34];
	div.rn.f64 	%fd102, %fd101, 0d4056800000000000;
	shl.b64 	%rd35, %rd53, 3;
	add.s64 	%rd36, %rd2, %rd35;
	ld.global.f64 	%fd103, [%rd36];
	cvta.to.global.u64 	%rd37, %rd49;
	add.s64 	%rd38, %rd37, %rd35;
	ld.global.f64 	%fd104, [%rd38];
	sub.f64 	%fd105, %fd103, %fd104;
	fma.rn.f64 	%fd23, %fd102, %fd105, %fd104;
	mul.f64 	%fd24, %fd23, 0d401921FB54442D18;
	abs.f64 	%fd25, %fd24;
	setp.eq.f64 	%p15, %fd25, 0d7FF0000000000000;
	@%p15 bra 	$L__BB3_21;
	mul.f64 	%fd106, %fd24, 0d3FE45F306DC9C883;
	cvt.rni.s32.f64 	%r49, %fd106;
	cvt.rn.f64.s32 	%fd107, %r49;
	fma.rn.f64 	%fd108, %fd107, 0dBFF921FB54442D18, %fd24;
	fma.rn.f64 	%fd109, %fd107, 0dBC91A62633145C00, %fd108;
	fma.rn.f64 	%fd142, %fd107, 0dB97B839A252049C0, %fd109;
	setp.ltu.f64 	%p16, %fd25, 0d41E0000000000000;
	@%p16 bra 	$L__BB3_20;
	{ // callseq 2, 0
	.param .b64 param0;
	st.param.f64 	[param0], %fd24;
	.param .align 16 .b8 retval0[16];
	call.uni (retval0), 
	__internal_trig_reduction_slowpathd, 
	(
	param0
	);
	ld.param.f64 	%fd142, [retval0];
	ld.param.b32 	%r49, [retval0+8];
	} // callseq 2
$L__BB3_20:
	add.s32 	%r50, %r49, 1;
	bra.uni 	$L__BB3_22;
$L__BB3_21:
	mov.f64 	%fd111, 0d0000000000000000;
	mul.rn.f64 	%fd142, %fd24, %fd111;
	mov.b32 	%r50, 1;
$L__BB3_22:
	shl.b32 	%r41, %r50, 6;
	cvt.u64.u32 	%rd39, %r41;
	and.b64  	%rd40, %rd39, 64;
	mov.u64 	%rd41, __cudart_sin_cos_coeffs;
	add.s64 	%rd42, %rd41, %rd40;
	mul.rn.f64 	%fd112, %fd142, %fd142;
	and.b32  	%r42, %r50, 1;
	setp.eq.b32 	%p17, %r42, 1;
	selp.f64 	%fd113, 0dBDA8FF8320FD8164, 0d3DE5DB65F9785EBA, %p17;
	ld.global.nc.v2.f64 	{%fd114, %fd115}, [%rd42];
	fma.rn.f64 	%fd116, %fd113, %fd112, %fd114;
	fma.rn.f64 	%fd117, %fd116, %fd112, %fd115;
	ld.global.nc.v2.f64 	{%fd118, %fd119}, [%rd42+16];
	fma.rn.f64 	%fd120, %fd117, %fd112, %fd118;
	fma.rn.f64 	%fd121, %fd120, %fd112, %fd119;
	ld.global.nc.v2.f64 	{%fd122, %fd123}, [%rd42+32];
	fma.rn.f64 	%fd124, %fd121, %fd112, %fd122;
	fma.rn.f64 	%fd125, %fd124, %fd112, %fd123;
	fma.rn.f64 	%fd126, %fd125, %fd142, %fd142;
	fma.rn.f64 	%fd127, %fd125, %fd112, 0d3FF0000000000000;
	selp.f64 	%fd128, %fd127, %fd126, %p17;
	and.b32  	%r43, %r50, 2;
	setp.eq.s32 	%p18, %r43, 0;
	mov.f64 	%fd129, 0d0000000000000000;
	sub.f64 	%fd130, %fd129, %fd128;
	selp.f64 	%fd131, %fd128, %fd130, %p18;
	mul.f64 	%fd132, %fd131, 0dC024000000000000;
	fma.rn.f64 	%fd133, %fd23, %fd23, %fd132;
	add.f64 	%fd143, %fd143, %fd133;
$L__BB3_23:
	ld.param.u64 	%rd48, [_Z28prs_calculate_fitness_kernelPdS_S_S_jj_param_1];
	cvta.to.global.u64 	%rd43, %rd48;
	mul.wide.s32 	%rd44, %r1, 8;
	add.s64 	%rd45, %rd43, %rd44;
	st.global.f64 	[%rd45], %fd143;
$L__BB3_24:
	ret;

}
	// .globl	_Z35prs_reduce_fitness_sum_block_kernelPKdPdj
.visible .entry _Z35prs_reduce_fitness_sum_block_kernelPKdPdj(
	.param .u64 .ptr .align 1 _Z35prs_reduce_fitness_sum_block_kernelPKdPdj_param_0,
	.param .u64 .ptr .align 1 _Z35prs_reduce_fitness_sum_block_kernelPKdPdj_param_1,
	.param .u32 _Z35prs_reduce_fitness_sum_block_kernelPKdPdj_param_2
)
{
	.reg .pred 	%p<6>;
	.reg .b32 	%r<14>;
	.reg .b64 	%rd<9>;
	.reg .b64 	%fd<9>;

	ld.param.u64 	%rd1, [_Z35prs_reduce_fitness_sum_block_kernelPKdPdj_param_0];
	ld.param.u64 	%rd2, [_Z35prs_reduce_fitness_sum_block_kernelPKdPdj_param_1];
	ld.param.u32 	%r8, [_Z35prs_reduce_fitness_sum_block_kernelPKdPdj_param_2];
	mov.u32 	%r1, %tid.x;
	mov.u32 	%r2, %ctaid.x;
	mov.u32 	%r13, %ntid.x;
	mad.lo.s32 	%r4, %r2, %r13, %r1;
	setp.ge.u32 	%p1, %r4, %r8;
	mov.f64 	%fd8, 0d0000000000000000;
	@%p1 bra 	$L__BB4_2;
	cvta.to.global.u64 	%rd3, %rd1;
	mul.wide.u32 	%rd4, %r4, 8;
	add.s64 	%rd5, %rd3, %rd4;
	ld.global.nc.f64 	%fd8, [%rd5];
$L__BB4_2:
	shl.b32 	%r9, %r1, 3;
	mov.u32 	%r10, shared;
	add.s32 	%r5, %r10, %r9;
	st.shared.f64 	[%r5], %fd8;
	bar.sync 	0;
	setp.lt.u32 	%p2, %r13, 2;
	@%p2 bra 	$L__BB4_6;
$L__BB4_3:
	shr.u32 	%r7, %r13, 1;
	setp.ge.u32 	%p3, %r1, %r7;
	@%p3 bra 	$L__BB4_5;
	shl.b32 	%r11, %r7, 3;
	add.s32 	%r12, %r5, %r11;
	ld.shared.f64 	%fd4, [%r12];
	ld.shared.f64 	%fd5, [%r5];
	add.f64 	%fd6, %fd4, %fd5;
	st.shared.f64 	[%r5], %fd6;
$L__BB4_5:
	bar.sync 	0;
	setp.gt.u32 	%p4, %r13, 3;
	mov.u32 	%r13, %r7;
	@%p4 bra 	$L__BB4_3;
$L__BB4_6:
	setp.ne.s32 	%p5, %r1, 0;
	@%p5 bra 	$L__BB4_8;
	ld.shared.f64 	%fd7, [shared];
	cvta.to.global.u64 	%rd6, %rd2;
	mul.wide.u32 	%rd7, %r2, 8;
	add.s64 	%rd8, %rd6, %rd7;
	st.global.f64 	[%rd8], %fd7;
$L__BB4_8:
	ret;

}
	// .globl	_Z35prs_reduce_fitness_sum_final_kernelPKdPdj
.visible .entry _Z35prs_reduce_fitness_sum_final_kernelPKdPdj(
	.param .u64 .ptr .align 1 _Z35prs_reduce_fitness_sum_final_kernelPKdPdj_param_0,
	.param .u64 .ptr .align 1 _Z35prs_reduce_fitness_sum_final_kernelPKdPdj_param_1,
	.param .u32 _Z35prs_reduce_fitness_sum_final_kernelPKdPdj_param_2
)
{
	.reg .pred 	%p<6>;
	.reg .b32 	%r<12>;
	.reg .b64 	%rd<7>;
	.reg .b64 	%fd<9>;

	ld.param.u64 	%rd1, [_Z35prs_reduce_fitness_sum_final_kernelPKdPdj_param_0];
	ld.param.u64 	%rd2, [_Z35prs_reduce_fitness_sum_final_kernelPKdPdj_param_1];
	ld.param.u32 	%r6, [_Z35prs_reduce_fitness_sum_final_kernelPKdPdj_param_2];
	mov.u32 	%r1, %tid.x;
	setp.ge.u32 	%p1, %r1, %r6;
	mov.f64 	%fd8, 0d0000000000000000;
	@%p1 bra 	$L__BB5_2;
	cvta.to.global.u64 	%rd3, %rd1;
	mul.wide.u32 	%rd4, %r1, 8;
	add.s64 	%rd5, %rd3, %rd4;
	ld.global.nc.f64 	%fd8, [%rd5];
$L__BB5_2:
	shl.b32 	%r7, %r1, 3;
	mov.u32 	%r8, shared;
	add.s32 	%r2, %r8, %r7;
	st.shared.f64 	[%r2], %fd8;
	bar.sync 	0;
	mov.u32 	%r11, %ntid.x;
	setp.lt.u32 	%p2, %r11, 2;
	@%p2 bra 	$L__BB5_6;
$L__BB5_3:
	shr.u32 	%r5, %r11, 1;
	setp.ge.u32 	%p3, %r1, %r5;
	@%p3 bra 	$L__BB5_5;
	shl.b32 	%r9, %r5, 3;
	add.s32 	%r10, %r2, %r9;
	ld.shared.f64 	%fd4, [%r10];
	ld.shared.f64 	%fd5, [%r2];
	add.f64 	%fd6, %fd4, %fd5;
	st.shared.f64 	[%r2], %fd6;
$L__BB5_5:
	bar.sync 	0;
	setp.gt.u32 	%p4, %r11, 3;
	mov.u32 	%r11, %r5;
	@%p4 bra 	$L__BB5_3;
$L__BB5_6:
	setp.ne.s32 	%p5, %r1, 0;
	@%p5 bra 	$L__BB5_8;
	ld.shared.f64 	%fd7, [shared];
	cvta.to.global.u64 	%rd6, %rd2;
	st.global.f64 	[%rd6], %fd7;
$L__BB5_8:
	ret;

}
	// .globl	_Z35prs_reduce_fitness_min_block_kernelPKdPdPjj
.visible .entry _Z35prs_reduce_fitness_min_block_kernelPKdPdPjj(
	.param .u64 .ptr .align 1 _Z35prs_reduce_fitness_min_block_kernelPKdPdPjj_param_0,
	.param .u64 .ptr .align 1 _Z35prs_reduce_fitness_min_block_kernelPKdPdPjj_param_1,
	.param .u64 .ptr .align 1 _Z35prs_reduce_fitness_min_block_kernelPKdPdPjj_param_2,
	.param .u32 _Z35prs_reduce_fitness_min_block_kernelPKdPdPjj_param_3
)
{
	.reg .pred 	%p<7>;
	.reg .b32 	%r<22>;
	.reg .b64 	%rd<13>;
	.reg .b64 	%fd<8>;

	ld.param.u64 	%rd1, [_Z35prs_reduce_fitness_min_block_kernelPKdPdPjj_param_0];
	ld.param.u64 	%rd2, [_Z35prs_reduce_fitness_min_block_kernelPKdPdPjj_param_1];
	ld.param.u64 	%rd3, [_Z35prs_reduce_fitness_min_block_kernelPKdPdPjj_param_2];
	ld.param.u32 	%r10, [_Z35prs_reduce_fitness_min_block_kernelPKdPdPjj_param_3];
	mov.u32 	%r21, %ntid.x;
	mov.u32 	%r2, %tid.x;
	mov.u32 	%r3, %ctaid.x;
	mad.lo.s32 	%r4, %r3, %r21, %r2;
	setp.ge.u32 	%p1, %r4, %r10;
	mov.f64 	%fd7, 0d7FEFFFFFFFFFFFFF;
	@%p1 bra 	$L__BB6_2;
	cvta.to.global.u64 	%rd4, %rd1;
	mul.wide.u32 	%rd5, %r4, 8;
	add.s64 	%rd6, %rd4, %rd5;
	ld.global.nc.f64 	%fd7, [%rd6];
$L__BB6_2:
	shl.b32 	%r11, %r21, 3;
	mov.u32 	%r12, shared;
	add.s32 	%r5, %r12, %r11;
	shl.b32 	%r13, %r2, 3;
	add.s32 	%r6, %r12, %r13;
	st.shared.f64 	[%r6], %fd7;
	shl.b32 	%r14, %r2, 2;
	add.s32 	%r7, %r5, %r14;
	st.shared.u32 	[%r7], %r4;
	bar.sync 	0;
	setp.lt.u32 	%p2, %r21, 2;
	@%p2 bra 	$L__BB6_7;
$L__BB6_3:
	mov.u32 	%r8, %r21;
	shr.u32 	%r21, %r8, 1;
	setp.ge.u32 	%p3, %r2, %r21;
	@%p3 bra 	$L__BB6_6;
	ld.shared.f64 	%fd5, [%r6];
	shl.b32 	%r15, %r21, 3;
	add.s32 	%r16, %r6, %r15;
	ld.shared.f64 	%fd3, [%r16];
	setp.leu.f64 	%p4, %fd5, %fd3;
	@%p4 bra 	$L__BB6_6;
	st.shared.f64 	[%r6], %fd3;
	shl.b32 	%r17, %r21, 2;
	add.s32 	%r18, %r7, %r17;
	ld.shared.u32 	%r19, [%r18];
	st.shared.u32 	[%r7], %r19;
$L__BB6_6:
	bar.sync 	0;
	setp.gt.u32 	%p5, %r8, 3;
	@%p5 bra 	$L__BB6_3;
$L__BB6_7:
	setp.ne.s32 	%p6, %r2, 0;
	@%p6 bra 	$L__BB6_9;
	ld.shared.f64 	%fd6, [shared];
	cvta.to.global.u64 	%rd7, %rd2;
	mul.wide.u32 	%rd8, %r3, 8;
	add.s64 	%rd9, %rd7, %rd8;
	st.global.f64 	[%rd9], %fd6;
	ld.shared.u32 	%r20, [%r5];
	cvta.to.global.u64 	%rd10, %rd3;
	mul.wide.u32 	%rd11, %r3, 4;
	add.s64 	%rd12, %rd10, %rd11;
	st.global.u32 	[%rd12], %r20;
$L__BB6_9:
	ret;

}
	// .globl	_Z35prs_reduce_fitness_min_final_kernelPKdPKjPdPjj
.visible .entry _Z35prs_reduce_fitness_min_final_kernelPKdPKjPdPjj(
	.param .u64 .ptr .align 1 _Z35prs_reduce_fitness_min_final_kernelPKdPKjPdPjj_param_0,
	.param .u64 .ptr .align 1 _Z35prs_reduce_fitness_min_final_kernelPKdPKjPdPjj_param_1,
	.param .u64 .ptr .align 1 _Z35prs_reduce_fitness_min_final_kernelPKdPKjPdPjj_param_2,
	.param .u64 .ptr .align 1 _Z35prs_reduce_fitness_min_final_kernelPKdPKjPdPjj_param_3,
	.param .u32 _Z35prs_reduce_fitness_min_final_kernelPKdPKjPdPjj_param_4
)
{
	.reg .pred 	%p<8>;
	.reg .b32 	%r<24>;
	.reg .b64 	%rd<13>;
	.reg .b64 	%fd<8>;

	ld.param.u64 	%rd1, [_Z35prs_reduce_fitness_min_final_kernelPKdPKjPdPjj_param_0];
	ld.param.u64 	%rd2, [_Z35prs_reduce_fitness_min_final_kernelPKdPKjPdPjj_param_1];
	ld.param.u64 	%rd3, [_Z35prs_reduce_fitness_min_final_kernelPKdPKjPdPjj_param_2];
	ld.param.u64 	%rd4, [_Z35prs_reduce_fitness_min_final_kernelPKdPKjPdPjj_param_3];
	ld.param.u32 	%r23, [_Z35prs_reduce_fitness_min_final_kernelPKdPKjPdPjj_param_4];
	mov.u32 	%r1, %tid.x;
	setp.ge.u32 	%p1, %r1, %r23;
	mov.f64 	%fd7, 0d7FEFFFFFFFFFFFFF;
	@%p1 bra 	$L__BB7_2;
	cvta.to.global.u64 	%rd5, %rd1;
	mul.wide.u32 	%rd6, %r1, 8;
	add.s64 	%rd7, %rd5, %rd6;
	ld.global.nc.f64 	%fd7, [%rd7];
$L__BB7_2:
	setp.ge.u32 	%p2, %r1, %r23;
	shl.b32 	%r11, %r1, 3;
	mov.u32 	%r12, shared;
	add.s32 	%r2, %r12, %r11;
	st.shared.f64 	[%r2], %fd7;
	mov.b32 	%r22, 0;
	@%p2 bra 	$L__BB7_4;
	cvta.to.global.u64 	%rd8, %rd2;
	mul.wide.u32 	%rd9, %r1, 4;
	add.s64 	%rd10, %rd8, %rd9;
	ld.global.nc.u32 	%r22, [%rd10];
$L__BB7_4:
	shl.b32 	%r13, %r23, 3;
	add.s32 	%r5, %r12, %r13;
	shl.b32 	%r15, %r1, 2;
	add.s32 	%r6, %r5, %r15;
	st.shared.u32 	[%r6], %r22;
	bar.sync 	0;
	setp.lt.u32 	%p3, %r23, 2;
	@%p3 bra 	$L__BB7_9;
$L__BB7_5:
	mov.u32 	%r7, %r23;
	shr.u32 	%r23, %r7, 1;
	setp.ge.u32 	%p4, %r1, %r23;
	@%p4 bra 	$L__BB7_8;
	ld.shared.f64 	%fd5, [%r2];
	shl.b32 	%r16, %r23, 3;
	add.s32 	%r17, %r2, %r16;
	ld.shared.f64 	%fd3, [%r17];
	setp.leu.f64 	%p5, %fd5, %fd3;
	@%p5 bra 	$L__BB7_8;
	st.shared.f64 	[%r2], %fd3;
	shl.b32 	%r18, %r23, 2;
	add.s32 	%r19, %r6, %r18;
	ld.shared.u32 	%r20, [%r19];
	st.shared.u32 	[%r6], %r20;
$L__BB7_8:
	bar.sync 	0;
	setp.gt.u32 	%p6, %r7, 3;
	@%p6 bra 	$L__BB7_5;
$L__BB7_9:
	setp.ne.s32 	%p7, %r1, 0;
	@%p7 bra 	$L__BB7_11;
	ld.shared.f64 	%fd6, [shared];
	cvta.to.global.u64 	%rd11, %rd3;
	st.global.f64 	[%rd11], %fd6;
	ld.shared.u32 	%r21, [%r5];
	cvta.to.global.u64 	%rd12, %rd4;
	st.global.u32 	[%rd12], %r21;
$L__BB7_11:
	ret;

}
	// .globl	_Z29prs_copy_best_solution_kernelPdS_PKjPKdS3_j
.visible .entry _Z29prs_copy_best_solution_kernelPdS_PKjPKdS3_j(
	.param .u64 .ptr .align 1 _Z29prs_copy_best_solution_kernelPdS_PKjPKdS3_j_param_0,
	.param .u64 .ptr .align 1 _Z29prs_copy_best_solution_kernelPdS_PKjPKdS3_j_param_1,
	.param .u64 .ptr .align 1 _Z29prs_copy_best_solution_kernelPdS_PKjPKdS3_j_param_2,
	.param .u64 .ptr .align 1 _Z29prs_copy_best_solution_kernelPdS_PKjPKdS3_j_param_3,
	.param .u64 .ptr .align 1 _Z29prs_copy_best_solution_kernelPdS_PKjPKdS3_j_param_4,
	.param .u32 _Z29prs_copy_best_solution_kernelPdS_PKjPKdS3_j_param_5
)
{
	.reg .pred 	%p<2>;
	.reg .b32 	%r<8>;
	.reg .b64 	%rd<20>;
	.reg .b64 	%fd<7>;

	ld.param.u64 	%rd1, [_Z29prs_copy_best_solution_kernelPdS_PKjPKdS3_j_param_0];
	ld.param.u64 	%rd2, [_Z29prs_copy_best_solution_kernelPdS_PKjPKdS3_j_param_1];
	ld.param.u64 	%rd3, [_Z29prs_copy_best_solution_kernelPdS_PKjPKdS3_j_param_2];
	ld.param.u64 	%rd4, [_Z29prs_copy_best_solution_kernelPdS_PKjPKdS3_j_param_3];
	ld.param.u64 	%rd5, [_Z29prs_copy_best_solution_kernelPdS_PKjPKdS3_j_param_4];
	ld.param.u32 	%r2, [_Z29prs_copy_best_solution_kernelPdS_PKjPKdS3_j_param_5];
	mov.u32 	%r3, %ctaid.x;
	mov.u32 	%r4, %ntid.x;
	mov.u32 	%r5, %tid.x;
	mad.lo.s32 	%r1, %r3, %r4, %r5;
	setp.ge.s32 	%p1, %r1, %r2;
	@%p1 bra 	$L__BB8_2;
	cvta.to.global.u64 	%rd6, %rd3;
	cvta.to.global.u64 	%rd7, %rd1;
	cvta.to.global.u64 	%rd8, %rd5;
	cvta.to.global.u64 	%rd9, %rd4;
	cvta.to.global.u64 	%rd10, %rd2;
	ld.global.u32 	%r6, [%rd6];
	mul.lo.s32 	%r7, %r6, %r2;
	cvt.u64.u32 	%rd11, %r7;
	cvt.s64.s32 	%rd12, %r1;
	add.s64 	%rd13, %rd11, %rd12;
	shl.b64 	%rd14, %rd13, 3;
	add.s64 	%rd15, %rd7, %rd14;
	ld.global.f64 	%fd1, [%rd15];
	div.rn.f64 	%fd2, %fd1, 0d4056800000000000;
	mul.wide.s32 	%rd16, %r1, 8;
	add.s64 	%rd17, %rd8, %rd16;
	ld.global.f64 	%fd3, [%rd17];
	add.s64 	%rd18, %rd9, %rd16;
	ld.global.f64 	%fd4, [%rd18];
	sub.f64 	%fd5, %fd3, %fd4;
	fma.rn.f64 	%fd6, %fd2, %fd5, %fd4;
	add.s64 	%rd19, %rd10, %rd16;
	st.global.f64 	[%rd19], %fd6;
$L__BB8_2:
	ret;

}
	// .globl	_Z42prs_update_emergent_incident_angles_kernelPdS_dddS_S_jjP24curandStatePhilox4_32_10
.visible .entry _Z42prs_update_emergent_incident_angles_kernelPdS_dddS_S_jjP24curandStatePhilox4_32_10(
	.param .u64 .ptr .align 1 _Z42prs_update_emergent_incident_angles_kernelPdS_dddS_S_jjP24curandStatePhilox4_32_10_param_0,
	.param .u64 .ptr .align 1 _Z42prs_update_emergent_incident_angles_kernelPdS_dddS_S_jjP24curandStatePhilox4_32_10_param_1,
	.param .f64 _Z42prs_update_emergent_incident_angles_kernelPdS_dddS_S_jjP24curandStatePhilox4_32_10_param_2,
	.param .f64 _Z42prs_update_emergent_incident_angles_kernelPdS_dddS_S_jjP24curandStatePhilox4_32_10_param_3,
	.param .f64 _Z42prs_update_emergent_incident_angles_kernelPdS_dddS_S_jjP24curandStatePhilox4_32_10_param_4,
	.param .u64 .ptr .align 1 _Z42prs_update_emergent_incident_angles_kernelPdS_dddS_S_jjP24curandStatePhilox4_32_10_param_5,
	.param .u64 .ptr .align 1 _Z42prs_update_emergent_incident_angles_kernelPdS_dddS_S_jjP24curandStatePhilox4_32_10_param_6,
	.param .u32 _Z42prs_update_emergent_incident_angles_kernelPdS_dddS_S_jjP24curandStatePhilox4_32_10_param_7,
	.param .u32 _Z42prs_update_emergent_incident_angles_kernelPdS_dddS_S_jjP24curandStatePhilox4_32_10_param_8,
	.param .u64 .ptr .align 1 _Z42prs_update_emergent_incident_angles_kernelPdS_dddS_S_jjP24curandStatePhilox4_32_10_param_9
)
{
	.reg .pred 	%p<23>;
	.reg .b32 	%r<196>;
	.reg .b32 	%f<3>;
	.reg .b64 	%rd<30>;
	.reg .b64 	%fd<190>;

	ld.param.u64 	%rd4, [_Z42prs_update_emergent_incident_angles_kernelPdS_dddS_S_jjP24curandStatePhilox4_32_10_param_1];
	ld.param.f64 	%fd29, [_Z42prs_update_emergent_incident_angles_kernelPdS_dddS_S_jjP24curandStatePhilox4_32_10_param_3];
	ld.param.f64 	%fd30, [_Z42prs_update_emergent_incident_angles_kernelPdS_dddS_S_jjP24curandStatePhilox4_32_10_param_4];
	ld.param.u64 	%rd5, [_Z42prs_update_emergent_incident_angles_kernelPdS_dddS_S_jjP24curandStatePhilox4_32_10_param_5];
	ld.param.u32 	%r52, [_Z42prs_update_emergent_incident_angles_kernelPdS_dddS_S_jjP24curandStatePhilox4_32_10_param_7];
	ld.param.u32 	%r53, [_Z42prs_update_emergent_incident_angles_kernelPdS_dddS_S_jjP24curandStatePhilox4_32_10_param_8];
	ld.param.u64 	%rd7, [_Z42prs_update_emergent_incident_angles_kernelPdS_dddS_S_jjP24curandStatePhilox4_32_10_param_9];
	mul.lo.s32 	%r54, %r53, %r52;
	mov.u32 	%r55, %ctaid.x;
	mov.u32 	%r56, %ntid.x;
	mov.u32 	%r57, %tid.x;
	mad.lo.s32 	%r1, %r55, %r56, %r57;
	setp.ge.s32 	%p1, %r1, %r54;
	@%p1 bra 	$L__BB9_27;
	ld.param.u64 	%rd29, [_Z42prs_update_emergent_incident_angles_kernelPdS_dddS_S_jjP24curandStatePhilox4_32_10_param_6];
	ld.param.f64 	%fd184, [_Z42prs_update_emergent_incident_angles_kernelPdS_dddS_S_jjP24curandStatePhilox4_32_10_param_2];
	ld.param.u64 	%rd28, [_Z42prs_update_emergent_incident_angles_kernelPdS_dddS_S_jjP24curandStatePhilox4_32_10_param_0];
	cvta.to.global.u64 	%rd8, %rd7;
	cvta.to.global.u64 	%rd9, %rd4;
	cvta.to.global.u64 	%rd10, %rd28;
	cvta.to.global.u64 	%rd11, %rd29;
	cvta.to.global.u64 	%rd12, %rd5;
	mul.wide.s32 	%rd13, %r1, 64;
	add.s64 	%rd1, %rd8, %rd13;
	ld.global.v4.u32 	{%r189, %r188, %r187, %r186}, [%rd1];
	ld.global.v4.u32 	{%r185, %r184, %r183, %r9}, [%rd1+16];
	ld.global.v4.u32 	{%r15, %r14, %r16, %r13}, [%rd1+32];
	ld.global.v2.u32 	{%r17, %r18}, [%rd1+48];
	ld.global.f64 	%fd1, [%rd1+56];
	mul.wide.s32 	%rd14, %r1, 8;
	add.s64 	%rd2, %rd9, %rd14;
	ld.global.f64 	%fd31, [%rd2];
	div.rn.f64 	%fd32, %fd31, 0d4056800000000000;
	ld.global.f64 	%fd33, [%rd11];
	ld.global.f64 	%fd34, [%rd12];
	sub.f64 	%fd35, %fd33, %fd34;
	fma.rn.f64 	%fd36, %fd32, %fd35, %fd34;
	div.rn.f64 	%fd37, %fd29, 0d4056800000000000;
	fma.rn.f64 	%fd38, %fd37, %fd35, %fd34;
	sub.f64 	%fd39, %fd184, %fd36;
	add.f64 	%fd40, %fd38, %fd39;
	sub.f64 	%fd41, %fd40, %fd34;
	div.rn.f64 	%fd42, %fd41, %fd35;
	mul.f64 	%fd2, %fd42, 0d4056800000000000;
	add.s64 	%rd15, %rd10, %rd14;
	st.global.f64 	[%rd15], %fd2;
	mov.b32 	%r191, 2;
	setp.eq.s32 	%p2, %r16, 1;
	mov.u32 	%r182, %r184;
	mov.u32 	%r190, %r9;
	@%p2 bra 	$L__BB9_10;
	setp.eq.s32 	%p3, %r16, 3;
	@%p3 bra 	$L__BB9_6;
	setp.ne.s32 	%p4, %r16, 2;
	@%p4 bra 	$L__BB9_5;
	mov.b32 	%r191, 3;
	mov.u32 	%r182, %r183;
	mov.u32 	%r190, %r9;
	bra.uni 	$L__BB9_10;
$L__BB9_5:
	add.s32 	%r191, %r16, 1;
	mov.u32 	%r182, %r185;
	mov.u32 	%r190, %r9;
	bra.uni 	$L__BB9_10;
$L__BB9_6:
	add.s32 	%r189, %r189, 1;
	setp.ne.s32 	%p5, %r189, 0;
	@%p5 bra 	$L__BB9_9;
	add.s32 	%r188, %r188, 1;
	setp.ne.s32 	%p6, %r188, 0;
	@%p6 bra 	$L__BB9_9;
	add.s32 	%r187, %r187, 1;
	setp.eq.s32 	%p7, %r187, 0;
	selp.u32 	%r60, 1, 0, %p7;
	add.s32 	%r186, %r186, %r60;
	mov.b32 	%r188, 0;
$L__BB9_9:
	mov.b32 	%r62, -766435501;
	mul.hi.u32 	%r63, %r62, %r189;
	mul.lo.s32 	%r64, %r189, -766435501;
	mov.b32 	%r65, -845247145;
	mul.hi.u32 	%r66, %r65, %r187;
	mul.lo.s32 	%r67, %r187, -845247145;
	xor.b32  	%r68, %r15, %r66;
	xor.b32  	%r69, %r68, %r188;
	xor.b32  	%r70, %r14, %r63;
	xor.b32  	%r71, %r70, %r186;
	add.s32 	%r72, %r15, -1640531527;
	add.s32 	%r73, %r14, -1150833019;
	mul.hi.u32 	%r74, %r62, %r69;
	mul.lo.s32 	%r75, %r69, -766435501;
	mul.hi.u32 	%r76, %r65, %r71;
	mul.lo.s32 	%r77, %r71, -845247145;
	xor.b32  	%r78, %r67, %r76;
	xor.b32  	%r79, %r78, %r72;
	xor.b32  	%r80, %r64, %r74;
	xor.b32  	%r81, %r80, %r73;
	add.s32 	%r82, %r15, 1013904242;
	add.s32 	%r83, %r14, 1993301258;
	mul.hi.u32 	%r84, %r62, %r79;
	mul.lo.s32 	%r85, %r79, -766435501;
	mul.hi.u32 	%r86, %r65, %r81;
	mul.lo.s32 	%r87, %r81, -845247145;
	xor.b32  	%r88, %r77, %r82;
	xor.b32  	%r89, %r88, %r86;
	xor.b32  	%r90, %r75, %r83;
	xor.b32  	%r91, %r90, %r84;
	add.s32 	%r92, %r15, -626627285;
	add.s32 	%r93, %r14, 842468239;
	mul.hi.u32 	%r94, %r62, %r89;
	mul.lo.s32 	%r95, %r89, -766435501;
	mul.hi.u32 	%r96, %r65, %r91;
	mul.lo.s32 	%r97, %r91, -845247145;
	xor.b32  	%r98, %r87, %r92;
	xor.b32  	%r99, %r98, %r96;
	xor.b32  	%r100, %r85, %r93;
	xor.b32  	%r101, %r100, %r94;
	add.s32 	%r102, %r15, 2027808484;
	add.s32 	%r103, %r14, -308364780;
	mul.hi.u32 	%r104, %r62, %r99;
	mul.lo.s32 	%r105, %r99, -766435501;
	mul.hi.u32 	%r106, %r65, %r101;
	mul.lo.s32 	%r107, %r101, -845247145;
	xor.b32  	%r108, %r97, %r102;
	xor.b32  	%r109, %r108, %r106;
	xor.b32  	%r110, %r95, %r103;
	xor.b32  	%r111, %r110, %r104;
	add.s32 	%r112, %r15, 387276957;
	add.s32 	%r113, %r14, -1459197799;
	mul.hi.u32 	%r114, %r62, %r109;
	mul.lo.s32 	%r115, %r109, -766435501;
	mul.hi.u32 	%r116, %r65, %r111;
	mul.lo.s32 	%r117, %r111, -845247145;
	xor.b32  	%r118, %r107, %r112;
	xor.b32  	%r119, %r118, %r116;
	xor.b32  	%r120, %r105, %r113;
	xor.b32  	%r121, %r120, %r114;
	add.s32 	%r122, %r15, -1253254570;
	add.s32 	%r123, %r14, 1684936478;
	mul.hi.u32 	%r124, %r62, %r119;
	mul.lo.s32 	%r125, %r119, -766435501;
	mul.hi.u32 	%r126, %r65, %r121;
	mul.lo.s32 	%r127, %r121, -845247145;
	xor.b32  	%r128, %r117, %r122;
	xor.b32  	%r129, %r128, %r126;
	xor.b32  	%r130, %r115, %r123;
	xor.b32  	%r131, %r130, %r124;
	add.s32 	%r132, %r15, 1401181199;
	add.s32 	%r133, %r14, 534103459;
	mul.hi.u32 	%r134, %r62, %r129;
	mul.lo.s32 	%r135, %r129, -766435501;
	mul.hi.u32 	%r136, %r65, %r131;
	mul.lo.s32 	%r137, %r131, -845247145;
	xor.b32  	%r138, %r127, %r132;
	xor.b32  	%r139, %r138, %r136;
	xor.b32  	%r140, %r125, %r133;
	xor.b32  	%r141, %r140, %r134;
	add.s32 	%r142, %r15, -239350328;
	add.s32 	%r143, %r14, -616729560;
	mul.hi.u32 	%r144, %r62, %r139;
	mul.lo.s32 	%r145, %r139, -766435501;
	mul.hi.u32 	%r146, %r65, %r141;
	mul.lo.s32 	%r147, %r141, -845247145;
	xor.b32  	%r148, %r137, %r142;
	xor.b32  	%r149, %r148, %r146;
	xor.b32  	%r150, %r135, %r143;
	xor.b32  	%r151, %r150, %r144;
	add.s32 	%r152, %r15, -1879881855;
	add.s32 	%r153, %r14, -1767562579;
	mul.hi.u32 	%r154, %r62, %r149;
	mul.lo.s32 	%r190, %r149, -766435501;
	mul.hi.u32 	%r155, %r65, %r151;
	mul.lo.s32 	%r184, %r151, -845247145;
	xor.b32  	%r156, %r147, %r152;
	xor.b32  	%r185, %r156, %r155;
	xor.b32  	%r157, %r145, %r153;
	xor.b32  	%r183, %r157, %r154;
	mov.b32 	%r191, 0;
	mov.u32 	%r182, %r9;
$L__BB9_10:
	cvt.rn.f64.u32 	%fd43, %r182;
	fma.rn.f64 	%fd44, %fd43, 0d3DF0000000000000, 0d3DF0000000000000;
	fma.rn.f64 	%fd45, %fd44, 0d4000000000000000, 0dBFF0000000000000;
	fma.rn.f64 	%fd3, %fd45, 0d3FE6666666666666, 0d3FD3333333333333;
	mul.f64 	%fd46, %fd2, 0d400921FB54442D18;
	div.rn.f64 	%fd4, %fd46, 0d4066800000000000;
	mul.f64 	%fd47, %fd29, 0d400921FB54442D18;
	div.rn.f64 	%fd5, %fd47, 0d4066800000000000;
	abs.f64 	%fd6, %fd4;
	setp.neu.f64 	%p8, %fd6, 0d7FF0000000000000;
	@%p8 bra 	$L__BB9_12;
	mov.f64 	%fd53, 0d0000000000000000;
	mul.rn.f64 	%fd185, %fd4, %fd53;
	mov.b32 	%r192, 0;
	bra.uni 	$L__BB9_14;
$L__BB9_12:
	mul.f64 	%fd48, %fd4, 0d3FE45F306DC9C883;
	cvt.rni.s32.f64 	%r192, %fd48;
	cvt.rn.f64.s32 	%fd49, %r192;
	fma.rn.f64 	%fd50, %fd49, 0dBFF921FB54442D18, %fd4;
	fma.rn.f64 	%fd51, %fd49, 0dBC91A62633145C00, %fd50;
	fma.rn.f64 	%fd185, %fd49, 0dB97B839A252049C0, %fd51;
	setp.ltu.f64 	%p9, %fd6, 0d41E0000000000000;
	@%p9 bra 	$L__BB9_14;
	{ // callseq 3, 0
	.param .b64 param0;
	st.param.f64 	[param0], %fd4;
	.param .align 16 .b8 retval0[16];
	call.uni (retval0), 
	__internal_trig_reduction_slowpathd, 
	(
	param0
	);
	ld.param.f64 	%fd185, [retval0];
	ld.param.b32 	%r192, [retval0+8];
	} // callseq 3
$L__BB9_14:
	shl.b32 	%r161, %r192, 6;
	cvt.u64.u32 	%rd16, %r161;
	and.b64  	%rd17, %rd16, 64;
	mov.u64 	%rd18, __cudart_sin_cos_coeffs;
	add.s64 	%rd19, %rd18, %rd17;
	mul.rn.f64 	%fd54, %fd185, %fd185;
	and.b32  	%r162, %r192, 1;
	setp.eq.b32 	%p10, %r162, 1;
	selp.f64 	%fd55, 0dBDA8FF8320FD8164, 0d3DE5DB65F9785EBA, %p10;
	ld.global.nc.v2.f64 	{%fd56, %fd57}, [%rd19];
	fma.rn.f64 	%fd58, %fd55, %fd54, %fd56;
	fma.rn.f64 	%fd59, %fd58, %fd54, %fd57;
	ld.global.nc.v2.f64 	{%fd60, %fd61}, [%rd19+16];
	fma.rn.f64 	%fd62, %fd59, %fd54, %fd60;
	fma.rn.f64 	%fd63, %fd62, %fd54, %fd61;
	ld.global.nc.v2.f64 	{%fd64, %fd65}, [%rd19+32];
	fma.rn.f64 	%fd66, %fd63, %fd54, %fd64;
	fma.rn.f64 	%fd67, %fd66, %fd54, %fd65;
	fma.rn.f64 	%fd68, %fd67, %fd185, %fd185;
	fma.rn.f64 	%fd69, %fd67, %fd54, 0d3FF0000000000000;
	selp.f64 	%fd70, %fd69, %fd68, %p10;
	and.b32  	%r163, %r192, 2;
	setp.eq.s32 	%p11, %r163, 0;
	mov.f64 	%fd71, 0d0000000000000000;
	sub.f64 	%fd72, %fd71, %fd70;
	selp.f64 	%fd11, %fd70, %fd72, %p11;
	mul.f64 	%fd73, %fd30, %fd30;
	mul.f64 	%fd74, %fd11, %fd11;
	sub.f64 	%fd12, %fd73, %fd74;
	abs.f64 	%fd13, %fd5;
	setp.neu.f64 	%p12, %fd13, 0d7FF0000000000000;
	@%p12 bra 	$L__BB9_16;
	mov.f64 	%fd80, 0d0000000000000000;
	mul.rn.f64 	%fd187, %fd5, %fd80;
	mov.b32 	%r194, 1;
	bra.uni 	$L__BB9_19;
$L__BB9_16:
	mul.f64 	%fd75, %fd5, 0d3FE45F306DC9C883;
	cvt.rni.s32.f64 	%r193, %fd75;
	cvt.rn.f64.s32 	%fd76, %r193;
	fma.rn.f64 	%fd77, %fd76, 0dBFF921FB54442D18, %fd5;
	fma.rn.f64 	%fd78, %fd76, 0dBC91A62633145C00, %fd77;
	fma.rn.f64 	%fd187, %fd76, 0dB97B839A252049C0, %fd78;
	setp.ltu.f64 	%p13, %fd13, 0d41E0000000000000;
	@%p13 bra 	$L__BB9_18;
	{ // callseq 4, 0
	.param .b64 param0;
	st.param.f64 	[param0], %fd5;
	.param .align 16 .b8 retval0[16];
	call.uni (retval0), 
	__internal_trig_reduction_slowpathd, 
	(
	param0
	);
	ld.param.f64 	%fd187, [retval0];
	ld.param.b32 	%r193, [retval0+8];
	} // callseq 4
$L__BB9_18:
	add.s32 	%r194, %r193, 1;
$L__BB9_19:
	shl.b32 	%r166, %r194, 6;
	cvt.u64.u32 	%rd20, %r166;
	and.b64  	%rd21, %rd20, 64;
	mov.u64 	%rd22, __cudart_sin_cos_coeffs;
	add.s64 	%rd23, %rd22, %rd21;
	mul.rn.f64 	%fd81, %fd187, %fd187;
	and.b32  	%r167, %r194, 1;
	setp.eq.b32 	%p15, %r167, 1;
	selp.f64 	%fd82, 0dBDA8FF8320FD8164, 0d3DE5DB65F9785EBA, %p15;
	ld.global.nc.v2.f64 	{%fd83, %fd84}, [%rd23];
	fma.rn.f64 	%fd85, %fd82, %fd81, %fd83;
	fma.rn.f64 	%fd86, %fd85, %fd81, %fd84;
	ld.global.nc.v2.f64 	{%fd87, %fd88}, [%rd23+16];
	fma.rn.f64 	%fd89, %fd86, %fd81, %fd87;
	fma.rn.f64 	%fd90, %fd89, %fd81, %fd88;
	ld.global.nc.v2.f64 	{%fd91, %fd92}, [%rd23+32];
	fma.rn.f64 	%fd93, %fd90, %fd81, %fd91;
	fma.rn.f64 	%fd94, %fd93, %fd81, %fd92;
	fma.rn.f64 	%fd95, %fd94, %fd187, %fd187;
	fma.rn.f64 	%fd96, %fd94, %fd81, 0d3FF0000000000000;
	selp.f64 	%fd97, %fd96, %fd95, %p15;
	and.b32  	%r168, %r194, 2;
	setp.eq.s32 	%p16, %r168, 0;
	mov.f64 	%fd98, 0d0000000000000000;
	sub.f64 	%fd99, %fd98, %fd97;
	selp.f64 	%fd19, %fd97, %fd99, %p16;
	@%p12 bra 	$L__BB9_21;
	mov.f64 	%fd105, 0d0000000000000000;
	mul.rn.f64 	%fd188, %fd5, %fd105;
	mov.b32 	%r195, 0;
	bra.uni 	$L__BB9_23;
$L__BB9_21:
	mul.f64 	%fd100, %fd5, 0d3FE45F306DC9C883;
	cvt.rni.s32.f64 	%r195, %fd100;
	cvt.rn.f64.s32 	%fd101, %r195;
	fma.rn.f64 	%fd102, %fd101, 0dBFF921FB54442D18, %fd5;
	fma.rn.f64 	%fd103, %fd101, 0dBC91A62633145C00, %fd102;
	fma.rn.f64 	%fd188, %fd101, 0dB97B839A252049C0, %fd103;
	setp.ltu.f64 	%p17, %fd13, 0d41E0000000000000;
	@%p17 bra 	$L__BB9_23;
	{ // callseq 5, 0
	.param .b64 param0;
	st.param.f64 	[param0], %fd5;
	.param .align 16 .b8 retval0[16];
	call.uni (retval0), 
	__internal_trig_reduction_slowpathd, 
	(
	param0
	);
	ld.param.f64 	%fd188, [retval0];
	ld.param.b32 	%r195, [retval0+8];
	} // callseq 5
$L__BB9_23:
	shl.b32 	%r171, %r195, 6;
	cvt.u64.u32 	%rd24, %r171;
	and.b64  	%rd25, %rd24, 64;
	mov.u64 	%rd26, __cudart_sin_cos_coeffs;
	add.s64 	%rd27, %rd26, %rd25;
	mul.rn.f64 	%fd106, %fd188, %fd188;
	and.b32  	%r172, %r195, 1;
	setp.eq.b32 	%p18, %r172, 1;
	selp.f64 	%fd107, 0dBDA8FF8320FD8164, 0d3DE5DB65F9785EBA, %p18;
	ld.global.nc.v2.f64 	{%fd108, %fd109}, [%rd27];
	fma.rn.f64 	%fd110, %fd107, %fd106, %fd108;
	fma.rn.f64 	%fd111, %fd110, %fd106, %fd109;
	ld.global.nc.v2.f64 	{%fd112, %fd113}, [%rd27+16];
	fma.rn.f64 	%fd114, %fd111, %fd106, %fd112;
	fma.rn.f64 	%fd115, %fd114, %fd106, %fd113;
	ld.global.nc.v2.f64 	{%fd116, %fd117}, [%rd27+32];
	fma.rn.f64 	%fd118, %fd115, %fd106, %fd116;
	fma.rn.f64 	%fd119, %fd118, %fd106, %fd117;
	fma.rn.f64 	%fd120, %fd119, %fd188, %fd188;
	fma.rn.f64 	%fd121, %fd119, %fd106, 0d3FF0000000000000;
	selp.f64 	%fd122, %fd121, %fd120, %p18;
	and.b32  	%r173, %r195, 2;
	setp.eq.s32 	%p19, %r173, 0;
	mov.f64 	%fd123, 0d0000000000000000;
	sub.f64 	%fd124, %fd123, %fd122;
	selp.f64 	%fd125, %fd122, %fd124, %p19;
	mul.f64 	%fd126, %fd3, %fd125;
	max.f64 	%fd127, %fd12, 0d0000000000000000;
	sqrt.rn.f64 	%fd128, %fd127;
	mul.f64 	%fd129, %fd128, %fd126;
	mul.f64 	%fd130, %fd11, %fd19;
	sub.f64 	%fd131, %fd129, %fd130;
	max.f64 	%fd132, %fd131, 0dBFEFF7CED916872B;
	min.f64 	%fd24, %fd132, 0d3FEFF7CED916872B;
	{
	.reg .b32 %temp; 
	mov.b64 	{%temp, %r174}, %fd24;
	}
	mov.b32 	%f1, %r174;
	abs.f32 	%f2, %f1;
	setp.geu.f32 	%p20, %f2, 0f3FE26666;
	@%p20 bra 	$L__BB9_25;
	mul.f64 	%fd166, %fd24, %fd24;
	fma.rn.f64 	%fd167, %fd166, 0d3FB0066BDC1895E9, 0dBFB3823B180754AF;
	fma.rn.f64 	%fd168, %fd167, %fd166, 0d3FB11E52CC2F79AE;
	fma.rn.f64 	%fd169, %fd168, %fd166, 0dBF924EAF3526861B;
	fma.rn.f64 	%fd170, %fd169, %fd166, 0d3F91DF02A31E6CB7;
	fma.rn.f64 	%fd171, %fd170, %fd166, 0d3F847D18B0EEC6CC;
	fma.rn.f64 	%fd172, %fd171, %fd166, 0d3F8D0AF961BA53B0;
	fma.rn.f64 	%fd173, %fd172, %fd166, 0d3F91BF7734CF1C48;
	fma.rn.f64 	%fd174, %fd173, %fd166, 0d3F96E91483144EF7;
	fma.rn.f64 	%fd175, %fd174, %fd166, 0d3F9F1C6E0A4F9F81;
	fma.rn.f64 	%fd176, %fd175, %fd166, 0d3FA6DB6DC27FA92B;
	fma.rn.f64 	%fd177, %fd176, %fd166, 0d3FB333333320F91B;
	fma.rn.f64 	%fd178, %fd177, %fd166, 0d3FC5555555555F4D;
	mul.f64 	%fd179, %fd166, %fd178;
	fma.rn.f64 	%fd189, %fd179, %fd24, %fd24;
	bra.uni 	$L__BB9_26;
$L__BB9_25:
	abs.f64 	%fd133, %fd24;
	fma.rn.f64 	%fd134, %fd133, 0dBFE0000000000000, 0d3FE0000000000000;
	rsqrt.approx.ftz.f64 	%fd135, %fd134;
	{
	.reg .b32 %temp; 
	mov.b64 	{%r175, %temp}, %fd135;
	}
	{
	.reg .b32 %temp; 
	mov.b64 	{%temp, %r176}, %fd135;
	}
	add.s32 	%r177, %r176, -1048576;
	mov.b64 	%fd136, {%r175, %r177};
	mul.f64 	%fd137, %fd134, %fd135;
	neg.f64 	%fd138, %fd137;
	fma.rn.f64 	%fd139, %fd137, %fd138, %fd134;
	fma.rn.f64 	%fd140, %fd139, %fd136, %fd137;
	neg.f64 	%fd141, %fd140;
	fma.rn.f64 	%fd142, %fd135, %fd141, 0d3FF0000000000000;
	fma.rn.f64 	%fd143, %fd142, %fd136, %fd136;
	fma.rn.f64 	%fd144, %fd140, %fd141, %fd134;
	fma.rn.f64 	%fd145, %fd144, %fd143, %fd140;
	{
	.reg .b32 %temp; 
	mov.b64 	{%temp, %r178}, %fd134;
	}
	setp.lt.s32 	%p21, %r178, 0;
	selp.f64 	%fd146, 0dFFF8000000000000, %fd145, %p21;
	setp.ne.f64 	%p22, %fd134, 0d0000000000000000;
	selp.f64 	%fd147, %fd146, %fd134, %p22;
	fma.rn.f64 	%fd148, %fd134, 0d3FB0066BDC1895E9, 0dBFB3823B180754AF;
	fma.rn.f64 	%fd149, %fd148, %fd134, 0d3FB11E52CC2F79AE;
	fma.rn.f64 	%fd150, %fd149, %fd134, 0dBF924EAF3526861B;
	fma.rn.f64 	%fd151, %fd150, %fd134, 0d3F91DF02A31E6CB7;
	fma.rn.f64 	%fd152, %fd151, %fd134, 0d3F847D18B0EEC6CC;
	fma.rn.f64 	%fd153, %fd152, %fd134, 0d3F8D0AF961BA53B0;
	fma.rn.f64 	%fd154, %fd153, %fd134, 0d3F91BF7734CF1C48;
	fma.rn.f64 	%fd155, %fd154, %fd134, 0d3F96E91483144EF7;
	fma.rn.f64 	%fd156, %fd155, %fd134, 0d3F9F1C6E0A4F9F81;
	fma.rn.f64 	%fd157, %fd156, %fd134, 0d3FA6DB6DC27FA92B;
	fma.rn.f64 	%fd158, %fd157, %fd134, 0d3FB333333320F91B;
	fma.rn.f64 	%fd159, %fd158, %fd134, 0d3FC5555555555F4D;
	mul.f64 	%fd160, %fd134, %fd159;
	mul.f64 	%fd161, %fd147, 0dC000000000000000;
	fma.rn.f64 	%fd162, %fd161, %fd160, 0d3C91A62633145C07;
	add.f64 	%fd163, %fd161, 0d3FE921FB54442D18;
	add.f64 	%fd164, %fd163, %fd162;
	add.f64 	%fd165, %fd164, 0d3FE921FB54442D18;
	copysign.f64 	%fd189, %fd24, %fd165;
$L__BB9_26:
	mul.f64 	%fd180, %fd189, 0d4066800000000000;
	div.rn.f64 	%fd181, %fd180, 0d400921FB54442D18;
	max.f64 	%fd182, %fd181, 0d4024000000000000;
	min.f64 	%fd183, %fd182, 0d4056800000000000;
	st.global.f64 	[%rd2], %fd183;
	st.global.v4.u32 	[%rd1], {%r189, %r188, %r187, %r186};
	st.global.v4.u32 	[%rd1+16], {%r185, %r184, %r183, %r190};
	st.global.v4.u32 	[%rd1+32], {%r15, %r14, %r191, %r13};
	st.global.v2.u32 	[%rd1+48], {%r17, %r18};
	st.global.f64 	[%rd1+56], %fd1;
$L__BB9_27:
	ret;

}
.func  (.param .align 16 .b8 func_retval0[16]) __internal_trig_reduction_slowpathd(
	.param .b64 __internal_trig_reduction_slowpathd_param_0
)
{
	.local .align 8 .b8 	__local_depot10[40];
	.reg .b64 	%SP;
	.reg .b64 	%SPL;
	.reg .pred 	%p<10>;
	.reg .b32 	%r<47>;
	.reg .b64 	%rd<74>;
	.reg .b64 	%fd<5>;

	mov.u64 	%SPL, __local_depot10;
	ld.param.f64 	%fd4, [__internal_trig_reduction_slowpathd_param_0];
	add.u64 	%rd1, %SPL, 0;
	{
	.reg .b32 %temp; 
	mov.b64 	{%temp, %r1}, %fd4;
	}
	shr.u32 	%r2, %r1, 20;
	and.b32  	%r3, %r2, 2047;
	setp.eq.s32 	%p1, %r3, 2047;
	mov.b32 	%r46, 0;
	@%p1 bra 	$L__BB10_9;
	add.s32 	%r20, %r3, -1024;
	mov.b64 	%rd20, %fd4;
	shl.b64 	%rd2, %rd20, 11;
	shr.u32 	%r4, %r20, 6;
	sub.s32 	%r45, 15, %r4;
	sub.s32 	%r21, 19, %r4;
	setp.lt.u32 	%p2, %r20, 128;
	selp.b32 	%r6, 18, %r21, %p2;
	setp.ge.s32 	%p3, %r45, %r6;
	mov.b64 	%rd70, 0;
	@%p3 bra 	$L__BB10_4;
	add.s32 	%r23, %r6, %r4;
	neg.s32 	%r43, %r23;
	or.b64  	%rd3, %rd2, -9223372036854775808;
	mov.b64 	%rd70, 0;
	mov.b32 	%r42, 0;
	mov.u64 	%rd25, __cudart_i2opi_d;
	mov.u32 	%r44, %r45;
$L__BB10_3:
	.pragma "nounroll";
	mul.wide.s32 	%rd22, %r42, 8;
	add.s64 	%rd23, %rd1, %rd22;
	mul.wide.s32 	%rd24, %r44, 8;
	add.s64 	%rd26, %rd25, %rd24;
	ld.global.nc.u64 	%rd27, [%rd26];
	{
	.reg .u32 %r0, %r1, %r2, %r3, %alo, %ahi, %blo, %bhi, %clo, %chi;
	mov.b64 	{%alo,%ahi}, %rd27;
	mov.b64 	{%blo,%bhi}, %rd3;
	mov.b64 	{%clo,%chi}, %rd70;
	mad.lo.cc.u32 	%r0, %alo, %blo, %clo;
	madc.hi.cc.u32 	%r1, %alo, %blo, %chi;
	madc.hi.u32 	%r2, %alo, %bhi, 0;
	mad.lo.cc.u32 	%r1, %alo, %bhi, %r1;
	madc.hi.cc.u32 	%r2, %ahi, %blo, %r2;
	madc.hi.u32 	%r3, %ahi, %bhi, 0;
	mad.lo.cc.u32 	%r1, %ahi, %blo, %r1;
	madc.lo.cc.u32 	%r2, %ahi, %bhi, %r2;
	addc.u32 	%r3, %r3, 0;
	mov.b64 	%rd28, {%r0,%r1};
	mov.b64 	%rd70, {%r2,%r3};
	}
	st.local.u64 	[%rd23], %rd28;
	add.s32 	%r44, %r44, 1;
	add.s32 	%r43, %r43, 1;
	add.s32 	%r42, %r42, 1;
	setp.ne.s32 	%p4, %r43, -15;
	mov.u32 	%r45, %r6;
	@%p4 bra 	$L__BB10_3;
$L__BB10_4:
	cvt.s64.s32 	%rd29, %r45;
	cvt.u64.u32 	%rd30, %r4;
	add.s64 	%rd31, %rd30, %rd29;
	shl.b64 	%rd32, %rd31, 3;
	add.s64 	%rd33, %rd1, %rd32;
	st.local.u64 	[%rd33+-120], %rd70;
	and.b32  	%r15, %r2, 63;
	ld.local.u64 	%rd72, [%rd1+16];
	ld.local.u64 	%rd71, [%rd1+24];
	setp.eq.s32 	%p5, %r15, 0;
	@%p5 bra 	$L__BB10_6;
	shl.b64 	%rd34, %rd71, %r15;
	shr.u64 	%rd35, %rd72, 1;
	xor.b32  	%r24, %r15, 63;
	shr.u64 	%rd36, %rd35, %r24;
	or.b64  	%rd71, %rd34, %rd36;
	ld.local.u64 	%rd37, [%rd1+8];
	shl.b64 	%rd38, %rd72, %r15;
	shr.u64 	%rd39, %rd37, 1;
	shr.u64 	%rd40, %rd39, %r24;
	or.b64  	%rd72, %rd38, %rd40;
$L__BB10_6:
	and.b32  	%r25, %r1, -2147483648;
	shr.u64 	%rd41, %rd71, 62;
	cvt.u32.u64 	%r26, %rd41;
	mov.b64 	{%r27, %r28}, %rd71;
	mov.b64 	{%r29, %r30}, %rd72;
	shf.l.wrap.b32 	%r31, %r30, %r27, 2;
	shf.l.wrap.b32 	%r32, %r27, %r28, 2;
	mov.b64 	%rd42, {%r31, %r32};
	shl.b64 	%rd43, %rd72, 2;
	shr.u64 	%rd44, %rd42, 63;
	cvt.u32.u64 	%r33, %rd44;
	add.s32 	%r34, %r33, %r26;
	setp.eq.s32 	%p6, %r25, 0;
	neg.s32 	%r35, %r34;
	selp.b32 	%r46, %r34, %r35, %p6;
	setp.gt.s64 	%p7, %rd42, -1;
	mov.b64 	%rd45, 0;
	{
	.reg .u32 %r0, %r1, %r2, %r3, %a0, %a1, %a2, %a3, %b0, %b1, %b2, %b3;
	mov.b64 	{%a0,%a1}, %rd45;
	mov.b64 	{%a2,%a3}, %rd45;
	mov.b64 	{%b0,%b1}, %rd43;
	mov.b64 	{%b2,%b3}, %rd42;
	sub.cc.u32 	%r0, %a0, %b0;
	subc.cc.u32 	%r1, %a1, %b1;
	subc.cc.u32 	%r2, %a2, %b2;
	subc.u32 	%r3, %a3, %b3;
	mov.b64 	%rd46, {%r0,%r1};
	mov.b64 	%rd47, {%r2,%r3};
	}
	xor.b32  	%r36, %r25, -2147483648;
	selp.b64 	%rd73, %rd42, %rd47, %p7;
	selp.b64 	%rd14, %rd43, %rd46, %p7;
	selp.b32 	%r17, %r25, %r36, %p7;
	clz.b64 	%r37, %rd73;
	cvt.u64.u32 	%rd15, %r37;
	setp.eq.s32 	%p8, %r37, 0;
	@%p8 bra 	$L__BB10_8;
	cvt.u32.u64 	%r38, %rd15;
	and.b32  	%r39, %r38, 63;
	shl.b64 	%rd48, %rd73, %r39;
	shr.u64 	%rd49, %rd14, 1;
	not.b32 	%r40, %r38;
	and.b32  	%r41, %r40, 63;
	shr.u64 	%rd50, %rd49, %r41;
	or.b64  	%rd73, %rd48, %rd50;
$L__BB10_8:
	mov.b64 	%rd51, -3958705157555305931;
	{
	.reg .u32 %r0, %r1, %r2, %r3, %alo, %ahi, %blo, %bhi;
	mov.b64 	{%alo,%ahi}, %rd73;
	mov.b64 	{%blo,%bhi}, %rd51;
	mul.lo.u32 	%r0, %alo, %blo;
	mul.hi.u32 	%r1, %alo, %blo;
	mad.lo.cc.u32 	%r1, %alo, %bhi, %r1;
	madc.hi.u32 	%r2, %alo, %bhi, 0;
	mad.lo.cc.u32 	%r1, %ahi, %blo, %r1;
	madc.hi.cc.u32 	%r2, %ahi, %blo, %r2;
	madc.hi.u32 	%r3, %ahi, %bhi, 0;
	mad.lo.cc.u32 	%r2, %ahi, %bhi, %r2;
	addc.u32 	%r3, %r3, 0;
	mov.b64 	%rd52, {%r0,%r1};
	mov.b64 	%rd53, {%r2,%r3};
	}
	setp.gt.s64 	%p9, %rd53, 0;
	{
	.reg .u32 %r0, %r1, %r2, %r3, %a0, %a1, %a2, %a3, %b0, %b1, %b2, %b3;
	mov.b64 	{%a0,%a1}, %rd52;
	mov.b64 	{%a2,%a3}, %rd53;
	mov.b64 	{%b0,%b1}, %rd52;
	mov.b64 	{%b2,%b3}, %rd53;
	add.cc.u32 	%r0, %a0, %b0;
	addc.cc.u32 	%r1, %a1, %b1;
	addc.cc.u32 	%r2, %a2, %b2;
	addc.u32 	%r3, %a3, %b3;
	mov.b64 	%rd54, {%r0,%r1};
	mov.b64 	%rd55, {%r2,%r3};
	}
	selp.b64 	%rd56, %rd55, %rd53, %p9;
	selp.s64 	%rd57, -1, 0, %p9;
	sub.s64 	%rd58, %rd57, %rd15;
	cvt.u64.u32 	%rd59, %r17;
	shl.b64 	%rd60, %rd59, 32;
	add.s64 	%rd61, %rd56, 1;
	shr.u64 	%rd62, %rd61, 10;
	add.s64 	%rd63, %rd62, 1;
	shr.u64 	%rd64, %rd63, 1;
	shl.b64 	%rd65, %rd58, 52;
	add.s64 	%rd66, %rd65, %rd64;
	add.s64 	%rd67, %rd66, 4602678819172646912;
	or.b64  	%rd68, %rd67, %rd60;
	mov.b64 	%fd4, %rd68;
$L__BB10_9:
	st.param.f64 	[func_retval0], %fd4;
	st.param.b32 	[func_retval0+8], %r46;
	ret;

}


// ===== COMPILED SASS (sm_100) =====

	.target	sm_100

	.elftype	@"ET_EXEC"


//--------------------- .note.nv.tkinfo           --------------------------
	.section	.note.nv.tkinfo,"",@"SHT_NOTE"
	.sectionflags	@"SHF_NOTE_NV_TKINFO"
	.tkinfo
        /*0018*/ 	.word	0x00000002
        /*0030*/ 	.string	""
        /*0030*/ 	.string	"ptxas"
        /*0030*/ 	.string	"Cuda compilation tools, release 13.0, V13.0.88"
        /*0030*/ 	.string	"Build cuda_13.0.r13.0/compiler.36424714_0"
        /*0030*/ 	.string	"-arch sm_100 -m 64 "



//--------------------- .note.nv.cuinfo           --------------------------
	.section	.note.nv.cuinfo,"",@"SHT_NOTE"
	.sectionflags	@"SHF_NOTE_NV_CUINFO"
        /*0018*/ 	.short	0x0002
        /*001a*/ 	.short	0x0064
        /*001c*/ 	.short	0x0082
	.zero		2


//--------------------- .nv.info                  --------------------------
	.section	.nv.info,"",@"SHT_CUDA_INFO"
	.align	4


	//----- nvinfo : EIATTR_REGCOUNT
	.align		4
        /*0000*/ 	.byte	0x04, 0x2f
        /*0002*/ 	.short	(.L_12 - .L_11)
	.align		4
.L_11:
        /*0004*/ 	.word	index@(_Z18init_states_kernelP24curandStatePhilox4_32_10m)
        /*0008*/ 	.word	0x00000016


	//----- nvinfo : EIATTR_FRAME_SIZE
	.align		4
.L_12:
        /*000c*/ 	.byte	0x04, 0x11
        /*000e*/ 	.short	(.L_14 - .L_13)
	.align		4
.L_13:
        /*0010*/ 	.word	index@(_Z18init_states_kernelP24curandStatePhilox4_32_10m)
        /*0014*/ 	.word	0x00000000


	//----- nvinfo : EIATTR_REGCOUNT
	.align		4
.L_14:
        /*0018*/ 	.byte	0x04, 0x2f
        /*001a*/ 	.short	(.L_16 - .L_15)
	.align		4
.L_15:
        /*001c*/ 	.word	index@(_Z31prs_init_incident_angles_kernelPdjjP24curandStatePhilox4_32_10)
        /*0020*/ 	.word	0x00000024


	//----- nvinfo : EIATTR_FRAME_SIZE
	.align		4
.L_16:
        /*0024*/ 	.byte	0x04, 0x11
        /*0026*/ 	.short	(.L_18 - .L_17)
	.align		4
.L_17:
        /*0028*/ 	.word	index@(_Z31prs_init_incident_angles_kernelPdjjP24curandStatePhilox4_32_10)
        /*002c*/ 	.word	0x00000000


	//----- nvinfo : EIATTR_REGCOUNT
	.align		4
.L_18:
        /*0030*/ 	.byte	0x04, 0x2f
        /*0032*/ 	.short	(.L_20 - .L_19)
	.align		4
.L_19:
        /*0034*/ 	.word	index@(_Z31prs_init_emergent_angles_kernelPdjj)
        /*0038*/ 	.word	0x0000000c


	//----- nvinfo : EIATTR_FRAME_SIZE
	.align		4
.L_20:
        /*003c*/ 	.byte	0x04, 0x11
        /*003e*/ 	.short	(.L_22 - .L_21)
	.align		4
.L_21:
        /*0040*/ 	.word	index@(_Z31prs_init_emergent_angles_kernelPdjj)
        /*0044*/ 	.word	0x00000000


	//----- nvinfo : EIATTR_REGCOUNT
	.align		4
.L_22:
        /*0048*/ 	.byte	0x04, 0x2f
        /*004a*/ 	.short	(.L_24 - .L_23)
	.align		4
.L_23:
        /*004c*/ 	.word	index@(_Z28prs_calculate_fitness_kernelPdS_S_S_jj)
        /*0050*/ 	.word	0x00000028


	//----- nvinfo : EIATTR_FRAME_SIZE
	.align		4
.L_24:
        /*0054*/ 	.byte	0x04, 0x11
        /*0056*/ 	.short	(.L_26 - .L_25)
	.align		4
.L_25:
        /*0058*/ 	.word	index@($_Z28prs_calculate_fitness_kernelPdS_S_S_jj$__internal_trig_reduction_slowpathd)
        /*005c*/ 	.word	0x00000028


	//----- nvinfo : EIATTR_FRAME_SIZE
	.align		4
.L_26:
        /*0060*/ 	.byte	0x04, 0x11
        /*0062*/ 	.short	(.L_28 - .L_27)
	.align		4
.L_27:
        /*0064*/ 	.word	index@($__internal_3_$__cuda_sm20_div_rn_f64_full)
        /*0068*/ 	.word	0x00000028


	//----- nvinfo : EIATTR_FRAME_SIZE
	.align		4
.L_28:
        /*006c*/ 	.byte	0x04, 0x11
        /*006e*/ 	.short	(.L_30 - .L_29)
	.align		4
.L_29:
        /*0070*/ 	.word	index@(_Z28prs_calculate_fitness_kernelPdS_S_S_jj)
        /*0074*/ 	.word	0x00000028


	//----- nvinfo : EIATTR_REGCOUNT
	.align		4
.L_30:
        /*0078*/ 	.byte	0x04, 0x2f
        /*007a*/ 	.short	(.L_32 - .L_31)
	.align		4
.L_31:
        /*007c*/ 	.word	index@(_Z35prs_reduce_fitness_sum_block_kernelPKdPdj)
        /*0080*/ 	.word	0x0000000d


	//----- nvinfo : EIATTR_FRAME_SIZE
	.align		4
.L_32:
        /*0084*/ 	.byte	0x04, 0x11
        /*0086*/ 	.short	(.L_34 - .L_33)
	.align		4
.L_33:
        /*0088*/ 	.word	index@(_Z35prs_reduce_fitness_sum_block_kernelPKdPdj)
        /*008c*/ 	.word	0x00000000


	//----- nvinfo : EIATTR_REGCOUNT
	.align		4
.L_34:
        /*0090*/ 	.byte	0x04, 0x2f
        /*0092*/ 	.short	(.L_36 - .L_35)
	.align		4
.L_35:
        /*0094*/ 	.word	index@(_Z35prs_reduce_fitness_sum_final_kernelPKdPdj)
        /*0098*/ 	.word	0x0000000c


	//----- nvinfo : EIATTR_FRAME_SIZE
	.align		4
.L_36:
        /*009c*/ 	.byte	0x04, 0x11
        /*009e*/ 	.short	(.L_38 - .L_37)
	.align		4
.L_37:
        /*00a0*/ 	.word	index@(_Z35prs_reduce_fitness_sum_final_kernelPKdPdj)
        /*00a4*/ 	.word	0x00000000


	//----- nvinfo : EIATTR_REGCOUNT
	.align		4
.L_38:
        /*00a8*/ 	.byte	0x04, 0x2f
        /*00aa*/ 	.short	(.L_40 - .L_39)
	.align		4
.L_39:
        /*00ac*/ 	.word	index@(_Z35prs_reduce_fitness_min_block_kernelPKdPdPjj)
        /*00b0*/ 	.word	0x00000010


	//----- nvinfo : EIATTR_FRAME_SIZE
	.align		4
.L_40:
        /*00b4*/ 	.byte	0x04, 0x11
        /*00b6*/ 	.short	(.L_42 - .L_41)
	.align		4
.L_41:
        /*00b8*/ 	.word	index@(_Z35prs_reduce_fitness_min_block_kernelPKdPdPjj)
        /*00bc*/ 	.word	0x00000000


	//----- nvinfo : EIATTR_REGCOUNT
	.align		4
.L_42:
        /*00c0*/ 	.byte	0x04, 0x2f
        /*00c2*/ 	.short	(.L_44 - .L_43)
	.align		4
.L_43:
        /*00c4*/ 	.word	index@(_Z35prs_reduce_fitness_min_final_kernelPKdPKjPdPjj)
        /*00c8*/ 	.word	0x00000010


	//----- nvinfo : EIATTR_FRAME_SIZE
	.align		4
.L_44:
        /*00cc*/ 	.byte	0x04, 0x11
        /*00ce*/ 	.short	(.L_46 - .L_45)
	.align		4
.L_45:
        /*00d0*/ 	.word	index@(_Z35prs_reduce_fitness_min_final_kernelPKdPKjPdPjj)
        /*00d4*/ 	.word	0x00000000


	//----- nvinfo : EIATTR_REGCOUNT
	.align		4
.L_46:
        /*00d8*/ 	.byte	0x04, 0x2f
        /*00da*/ 	.short	(.L_48 - .L_47)
	.align		4
.L_47:
        /*00dc*/ 	.word	index@(_Z29prs_copy_best_solution_kernelPdS_PKjPKdS3_j)
        /*00e0*/ 	.word	0x00000017


	//----- nvinfo : EIATTR_FRAME_SIZE
	.align		4
.L_48:
        /*00e4*/ 	.byte	0x04, 0x11
        /*00e6*/ 	.short	(.L_50 - .L_49)
	.align		4
.L_49:
        /*00e8*/ 	.word	index@($__internal_2_$__cuda_sm20_div_rn_f64_full)
        /*00ec*/ 	.word	0x00000000


	//----- nvinfo : EIATTR_FRAME_SIZE
	.align		4
.L_50:
        /*00f0*/ 	.byte	0x04, 0x11
        /*00f2*/ 	.short	(.L_52 - .L_51)
	.align		4
.L_51:
        /*00f4*/ 	.word	index@(_Z29prs_copy_best_solution_kernelPdS_PKjPKdS3_j)
        /*00f8*/ 	.word	0x00000000


	//----- nvinfo : EIATTR_REGCOUNT
	.align		4
.L_52:
        /*00fc*/ 	.byte	0x04, 0x2f
        /*00fe*/ 	.short	(.L_54 - .L_53)
	.align		4
.L_53:
        /*0100*/ 	.word	index@(_Z42prs_update_emergent_incident_angles_kernelPdS_dddS_S_jjP24curandStatePhilox4_32_10)
        /*0104*/ 	.word	0x00000036


	//----- nvinfo : EIATTR_FRAME_SIZE
	.align		4
.L_54:
        /*0108*/ 	.byte	0x04, 0x11
        /*010a*/ 	.short	(.L_56 - .L_55)
	.align		4
.L_55:
        /*010c*/ 	.word	index@($_Z42prs_update_emergent_incident_angles_kernelPdS_dddS_S_jjP24curandStatePhilox4_32_10$__internal_trig_reduction_slowpathd)
        /*0110*/ 	.word	0x00000028


	//----- nvinfo : EIATTR_FRAME_SIZE
	.align		4
.L_56:
        /*0114*/ 	.byte	0x04, 0x11
        /*0116*/ 	.short	(.L_58 - .L_57)
	.align		4
.L_57:
        /*0118*/ 	.word	index@($__internal_1_$__cuda_sm20_dsqrt_rn_f64_mediumpath_v1)
        /*011c*/ 	.word	0x00000028


	//----- nvinfo : EIATTR_FRAME_SIZE
	.align		4
.L_58:
        /*0120*/ 	.byte	0x04, 0x11
        /*0122*/ 	.short	(.L_60 - .L_59)
	.align		4
.L_59:
        /*0124*/ 	.word	index@($__internal_0_$__cuda_sm20_div_rn_f64_full)
        /*0128*/ 	.word	0x00000028


	//----- nvinfo : EIATTR_FRAME_SIZE
	.align		4
.L_60:
        /*012c*/ 	.byte	0x04, 0x11
        /*012e*/ 	.short	(.L_62 - .L_61)
	.align		4
.L_61:
        /*0130*/ 	.word	index@(_Z42prs_update_emergent_incident_angles_kernelPdS_dddS_S_jjP24curandStatePhilox4_32_10)
        /*0134*/ 	.word	0x00000028


	//----- nvinfo : EIATTR_MIN_STACK_SIZE
	.align		4
.L_62:
        /*0138*/ 	.byte	0x04, 0x12
        /*013a*/ 	.short	(.L_64 - .L_63)
	.align		4
.L_63:
        /*013c*/ 	.word	index@(_Z42prs_update_emergent_incident_angles_kernelPdS_dddS_S_jjP24curandStatePhilox4_32_10)
        /*0140*/ 	.word	0x00000028


	//----- nvinfo : EIATTR_MIN_STACK_SIZE
	.align		4
.L_64:
        /*0144*/ 	.byte	0x04, 0x12
        /*0146*/ 	.short	(.L_66 - .L_65)
	.align		4
.L_65:
        /*0148*/ 	.word	index@(_Z29prs_copy_best_solution_kernelPdS_PKjPKdS3_j)
        /*014c*/ 	.word	0x00000000


	//----- nvinfo : EIATTR_MIN_STACK_SIZE
	.align		4
.L_66:
        /*0150*/ 	.byte	0x04, 0x12
        /*0152*/ 	.short	(.L_68 - .L_67)
	.align		4
.L_67:
        /*0154*/ 	.word	index@(_Z35prs_reduce_fitness_min_final_kernelPKdPKjPdPjj)
        /*0158*/ 	.word	0x00000000


	//----- nvinfo : EIATTR_MIN_STACK_SIZE
	.align		4
.L_68:
        /*015c*/ 	.byte	0x04, 0x12
        /*015e*/ 	.short	(.L_70 - .L_69)
	.align		4
.L_69:
        /*0160*/ 	.word	index@(_Z35prs_reduce_fitness_min_block_kernelPKdPdPjj)
        /*0164*/ 	.word	0x00000000


	//----- nvinfo : EIATTR_MIN_STACK_SIZE
	.align		4
.L_70:
        /*0168*/ 	.byte	0x04, 0x12
        /*016a*/ 	.short	(.L_72 - .L_71)
	.align		4
.L_71:
        /*016c*/ 	.word	index@(_Z35prs_reduce_fitness_sum_final_kernelPKdPdj)
        /*0170*/ 	.word	0x00000000


	//----- nvinfo : EIATTR_MIN_STACK_SIZE
	.align		4
.L_72:
        /*0174*/ 	.byte	0x04, 0x12
        /*0176*/ 	.short	(.L_74 - .L_73)
	.align		4
.L_73:
        /*0178*/ 	.word	index@(_Z35prs_reduce_fitness_sum_block_kernelPKdPdj)
        /*017c*/ 	.word	0x00000000


	//----- nvinfo : EIATTR_MIN_STACK_SIZE
	.align		4
.L_74:
        /*0180*/ 	.byte	0x04, 0x12
        /*0182*/ 	.short	(.L_76 - .L_75)
	.align		4
.L_75:
        /*0184*/ 	.word	index@(_Z28prs_calculate_fitness_kernelPdS_S_S_jj)
        /*0188*/ 	.word	0x00000028


	//----- nvinfo : EIATTR_MIN_STACK_SIZE
	.align		4
.L_76:
        /*018c*/ 	.byte	0x04, 0x12
        /*018e*/ 	.short	(.L_78 - .L_77)
	.align		4
.L_77:
        /*0190*/ 	.word	index@(_Z31prs_init_emergent_angles_kernelPdjj)
        /*0194*/ 	.word	0x00000000


	//----- nvinfo : EIATTR_MIN_STACK_SIZE
	.align		4
.L_78:
        /*0198*/ 	.byte	0x04, 0x12
        /*019a*/ 	.short	(.L_80 - .L_79)
	.align		4
.L_79:
        /*019c*/ 	.word	index@(_Z31prs_init_incident_angles_kernelPdjjP24curandStatePhilox4_32_10)
        /*01a0*/ 	.word	0x00000000


	//----- nvinfo : EIATTR_MIN_STACK_SIZE
	.align		4
.L_80:
        /*01a4*/ 	.byte	0x04, 0x12
        /*01a6*/ 	.short	(.L_82 - .L_81)
	.align		4
.L_81:
        /*01a8*/ 	.word	index@(_Z18init_states_kernelP24curandStatePhilox4_32_10m)
        /*01ac*/ 	.word	0x00000000
.L_82:


//--------------------- .nv.compat                --------------------------
	.section	.nv.compat,"",@"SHT_CUDA_COMPAT_INFO"
	.align	4
        /*0000*/ 	.byte	0x02, 0x09, 0x00, 0x00, 0x02, 0x02, 0x01, 0x00, 0x02, 0x05, 0x05, 0x00, 0x03, 0x07, 0x01, 0x01
        /*0010*/ 	.byte	0x02, 0x03, 0x00, 0x00, 0x02, 0x06, 0x01, 0x00, 0x04, 0x0b, 0x08, 0x00, 0x01, 0x00, 0x00, 0x00
        /*0020*/ 	.byte	0x00, 0x00, 0x00, 0x00


//--------------------- .nv.info._Z42prs_update_emergent_incident_angles_kernelPdS_dddS_S_jjP24curandStatePhilox4_32_10 --------------------------
	.section	.nv.info._Z42prs_update_emergent_incident_angles_kernelPdS_dddS_S_jjP24curandStatePhilox4_32_10,"",@"SHT_CUDA_INFO"
	.sectionflags	@""
	.align	4


	//----- nvinfo : EIATTR_CUDA_API_VERSION
	.align		4
        /*0000*/ 	.byte	0x04, 0x37
        /*0002*/ 	.short	(.L_84 - .L_83)
.L_83:
        /*0004*/ 	.word	0x00000082


	//----- nvinfo : EIATTR_KPARAM_INFO
	.align		4
.L_84:
        /*0008*/ 	.byte	0x04, 0x17
        /*000a*/ 	.short	(.L_86 - .L_85)
.L_85:
        /*000c*/ 	.word	0x00000000
        /*0010*/ 	.short	0x0009
        /*0012*/ 	.short	0x0040
        /*0014*/ 	.byte	0x00, 0xf5, 0x21, 0x00


	//----- nvinfo : EIATTR_KPARAM_INFO
	.align		4
.L_86:
        /*0018*/ 	.byte	0x04, 0x17
        /*001a*/ 	.short	(.L_88 - .L_87)
.L_87:
        /*001c*/ 	.word	0x00000000
        /*0020*/ 	.short	0x0008
        /*0022*/ 	.short	0x003c
        /*0024*/ 	.byte	0x00, 0xf0, 0x11, 0x00


	//----- nvinfo : EIATTR_KPARAM_INFO
	.align		4
.L_88:
        /*0028*/ 	.byte	0x04, 0x17
        /*002a*/ 	.short	(.L_90 - .L_89)
.L_89:
        /*002c*/ 	.word	0x00000000
        /*0030*/ 	.short	0x0007
        /*0032*/ 	.short	0x0038
        /*0034*/ 	.byte	0x00, 0xf0, 0x11, 0x00


	//----- nvinfo : EIATTR_KPARAM_INFO
	.align		4
.L_90:
        /*0038*/ 	.byte	0x04, 0x17
        /*003a*/ 	.short	(.L_92 - .L_91)
.L_91:
        /*003c*/ 	.word	0x00000000
        /*0040*/ 	.short	0x0006
        /*0042*/ 	.short	0x0030
        /*0044*/ 	.byte	0x00, 0xf5, 0x21, 0x00


	//----- nvinfo : EIATTR_KPARAM_INFO
	.align		4
.L_92:
        /*0048*/ 	.byte	0x04, 0x17
        /*004a*/ 	.short	(.L_94 - .L_93)
.L_93:
        /*004c*/ 	.word	0x00000000
        /*0050*/ 	.short	0x0005
        /*0052*/ 	.short	0x0028
        /*0054*/ 	.byte	0x00, 0xf5, 0x21, 0x00


	//----- nvinfo : EIATTR_KPARAM_INFO
	.align		4
.L_94:
        /*0058*/ 	.byte	0x04, 0x17
        /*005a*/ 	.short	(.L_96 - .L_95)
.L_95:
        /*005c*/ 	.word	0x00000000
        /*0060*/ 	.short	0x0004
        /*0062*/ 	.short	0x0020
        /*0064*/ 	.byte	0x00, 0xf0, 0x21, 0x00


	//----- nvinfo : EIATTR_KPARAM_INFO
	.align		4
.L_96:
        /*0068*/ 	.byte	0x04, 0x17
        /*006a*/ 	.short	(.L_98 - .L_97)
.L_97:
        /*006c*/ 	.word	0x00000000
        /*0070*/ 	.short	0x0003
        /*0072*/ 	.short	0x0018
        /*0074*/ 	.byte	0x00, 0xf0, 0x21, 0x00


	//----- nvinfo : EIATTR_KPARAM_INFO
	.align		4
.L_98:
        /*0078*/ 	.byte	0x04, 0x17
        /*007a*/ 	.short	(.L_100 - .L_99)
.L_99:
        /*007c*/ 	.word	0x00000000
        /*0080*/ 	.short	0x0002
        /*0082*/ 	.short	0x0010
        /*0084*/ 	.byte	0x00, 0xf0, 0x21, 0x00


	//----- nvinfo : EIATTR_KPARAM_INFO
	.align		4
.L_100:
        /*0088*/ 	.byte	0x04, 0x17
        /*008a*/ 	.short	(.L_102 - .L_101)
.L_101:
        /*008c*/ 	.word	0x00000000
        /*0090*/ 	.short	0x0001
        /*0092*/ 	.short	0x0008
        /*0094*/ 	.byte	0x00, 0xf5, 0x21, 0x00


	//----- nvinfo : EIATTR_KPARAM_INFO
	.align		4
.L_102:
        /*0098*/ 	.byte	0x04, 0x17
        /*009a*/ 	.short	(.L_104 - .L_103)
.L_103:
        /*009c*/ 	.word	0x00000000
        /*00a0*/ 	.short	0x0000
        /*00a2*/ 	.short	0x0000
        /*00a4*/ 	.byte	0x00, 0xf5, 0x21, 0x00


	//----- nvinfo : EIATTR_SPARSE_MMA_MASK
	.align		4
.L_104:
        /*00a8*/ 	.byte	0x03, 0x50
        /*00aa*/ 	.short	0x0000


	//----- nvinfo : EIATTR_MAXREG_COUNT
	.align		4
        /*00ac*/ 	.byte	0x03, 0x1b
        /*00ae*/ 	.short	0x00ff


	//----- nvinfo : EIATTR_MERCURY_ISA_VERSION
	.align		4
        /*00b0*/ 	.byte	0x03, 0x5f
        /*00b2*/ 	.short	0x0101


	//----- nvinfo : EIATTR_VRC_CTA_INIT_COUNT
	.align		4
        /*00b4*/ 	.byte	0x02, 0x4a
	.zero		1
	.zero		1


	//----- nvinfo : EIATTR_EXIT_INSTR_OFFSETS
	.align		4
        /*00b8*/ 	.byte	0x04, 0x1c
        /*00ba*/ 	.short	(.L_106 - .L_105)


	//   ....[0]....
.L_105:
        /*00bc*/ 	.word	0x00000090


	//   ....[1]....
        /*00c0*/ 	.word	0x000028d0


	//----- nvinfo : EIATTR_CRS_STACK_SIZE
	.align		4
.L_106:
        /*00c4*/ 	.byte	0x04, 0x1e
        /*00c6*/ 	.short	(.L_108 - .L_107)
.L_107:
        /*00c8*/ 	.word	0x00000000


	//----- nvinfo : EIATTR_CBANK_PARAM_SIZE
	.align		4
.L_108:
        /*00cc*/ 	.byte	0x03, 0x19
        /*00ce*/ 	.short	0x0048


	//----- nvinfo : EIATTR_PARAM_CBANK
	.align		4
        /*00d0*/ 	.byte	0x04, 0x0a
        /*00d2*/ 	.short	(.L_110 - .L_109)
	.align		4
.L_109:
        /*00d4*/ 	.word	index@(.nv.constant0._Z42prs_update_emergent_incident_angles_kernelPdS_dddS_S_jjP24curandStatePhilox4_32_10)
        /*00d8*/ 	.short	0x0380
        /*00da*/ 	.short	0x0048


	//----- nvinfo : EIATTR_SW_WAR
	.align		4
.L_110:
        /*00dc*/ 	.byte	0x04, 0x36
        /*00de*/ 	.short	(.L_112 - .L_111)
.L_111:
        /*00e0*/ 	.word	0x00000008
.L_112:


//--------------------- .nv.info._Z29prs_copy_best_solution_kernelPdS_PKjPKdS3_j --------------------------
	.section	.nv.info._Z29prs_copy_best_solution_kernelPdS_PKjPKdS3_j,"",@"SHT_CUDA_INFO"
	.sectionflags	@""
	.align	4


	//----- nvinfo : EIATTR_CUDA_API_VERSION
	.align		4
        /*0000*/ 	.byte	0x04, 0x37
        /*0002*/ 	.short	(.L_114 - .L_113)
.L_113:
        /*0004*/ 	.word	0x00000082


	//----- nvinfo : EIATTR_KPARAM_INFO
	.align		4
.L_114:
        /*0008*/ 	.byte	0x04, 0x17
        /*000a*/ 	.short	(.L_116 - .L_115)
.L_115:
        /*000c*/ 	.word	0x00000000
        /*0010*/ 	.short	0x0005
        /*0012*/ 	.short	0x0028
        /*0014*/ 	.byte	0x00, 0xf0, 0x11, 0x00


	//----- nvinfo : EIATTR_KPARAM_INFO
	.align		4
.L_116:
        /*0018*/ 	.byte	0x04, 0x17
        /*001a*/ 	.short	(.L_118 - .L_117)
.L_117:
        /*001c*/ 	.word	0x00000000
        /*0020*/ 	.short	0x0004
        /*0022*/ 	.short	0x0020
        /*0024*/ 	.byte	0x00, 0xf5, 0x21, 0x00


	//----- nvinfo : EIATTR_KPARAM_INFO
	.align		4
.L_118:
        /*0028*/ 	.byte	0x04, 0x17
        /*002a*/ 	.short	(.L_120 - .L_119)
.L_119:
        /*002c*/ 	.word	0x00000000
        /*0030*/ 	.short	0x0003
        /*0032*/ 	.short	0x0018
        /*0034*/ 	.byte	0x00, 0xf5, 0x21, 0x00


	//----- nvinfo : EIATTR_KPARAM_INFO
	.align		4
.L_120:
        /*0038*/ 	.byte	0x04, 0x17
        /*003a*/ 	.short	(.L_122 - .L_121)
.L_121:
        /*003c*/ 	.word	0x00000000
        /*0040*/ 	.short	0x0002
        /*0042*/ 	.short	0x0010
        /*0044*/ 	.byte	0x00, 0xf5, 0x21, 0x00


	//----- nvinfo : EIATTR_KPARAM_INFO
	.align		4
.L_122:
        /*0048*/ 	.byte	0x04, 0x17
        /*004a*/ 	.short	(.L_124 - .L_123)
.L_123:
        /*004c*/ 	.word	0x00000000
        /*0050*/ 	.short	0x0001
        /*0052*/ 	.short	0x0008
        /*0054*/ 	.byte	0x00, 0xf5, 0x21, 0x00


	//----- nvinfo : EIATTR_KPARAM_INFO
	.align		4
.L_124:
        /*0058*/ 	.byte	0x04, 0x17
        /*005a*/ 	.short	(.L_126 - .L_125)
.L_125:
        /*005c*/ 	.word	0x00000000
        /*0060*/ 	.short	0x0000
        /*0062*/ 	.short	0x0000
        /*0064*/ 	.byte	0x00, 0xf5, 0x21, 0x00


	//----- nvinfo : EIATTR_SPARSE_MMA_MASK
	.align		4
.L_126:
        /*0068*/ 	.byte	0x03, 0x50
        /*006a*/ 	.short	0x0000


	//----- nvinfo : EIATTR_MAXREG_COUNT
	.align		4
        /*006c*/ 	.byte	0x03, 0x1b
        /*006e*/ 	.short	0x00ff


	//----- nvinfo : EIATTR_MERCURY_ISA_VERSION
	.align		4
        /*0070*/ 	.byte	0x03, 0x5f
        /*0072*/ 	.short	0x0101


	//----- nvinfo : EIATTR_VRC_CTA_INIT_COUNT
	.align		4
        /*0074*/ 	.byte	0x02, 0x4a
	.zero		1
	.zero		1


	//----- nvinfo : EIATTR_EXIT_INSTR_OFFSETS
	.align		4
        /*0078*/ 	.byte	0x04, 0x1c
        /*007a*/ 	.short	(.L_128 - .L_127)


	//   ....[0]....
.L_127:
        /*007c*/ 	.word	0x00000070


	//   ....[1]....
        /*0080*/ 	.word	0x00000310


	//----- nvinfo : EIATTR_CRS_STACK_SIZE
	.align		4
.L_128:
        /*0084*/ 	.byte	0x04, 0x1e
        /*0086*/ 	.short	(.L_130 - .L_129)
.L_129:
        /*0088*/ 	.word	0x00000000


	//----- nvinfo : EIATTR_CBANK_PARAM_SIZE
	.align		4
.L_130:
        /*008c*/ 	.byte	0x03, 0x19
        /*008e*/ 	.short	0x002c


	//----- nvinfo : EIATTR_PARAM_CBANK
	.align		4
        /*0090*/ 	.byte	0x04, 0x0a
        /*0092*/ 	.short	(.L_132 - .L_131)
	.align		4
.L_131:
        /*0094*/ 	.word	index@(.nv.constant0._Z29prs_copy_best_solution_kernelPdS_PKjPKdS3_j)
        /*0098*/ 	.short	0x0380
        /*009a*/ 	.short	0x002c


	//----- nvinfo : EIATTR_SW_WAR
	.align		4
.L_132:
        /*009c*/ 	.byte	0x04, 0x36
        /*009e*/ 	.short	(.L_134 - .L_133)
.L_133:
        /*00a0*/ 	.word	0x00000008
.L_134:


//--------------------- .nv.info._Z35prs_reduce_fitness_min_final_kernelPKdPKjPdPjj --------------------------
	.section	.nv.info._Z35prs_reduce_fitness_min_final_kernelPKdPKjPdPjj,"",@"SHT_CUDA_INFO"
	.sectionflags	@""
	.align	4


	//----- nvinfo : EIATTR_CUDA_API_VERSION
	.align		4
        /*0000*/ 	.byte	0x04, 0x37
        /*0002*/ 	.short	(.L_136 - .L_135)
.L_135:
        /*0004*/ 	.word	0x00000082


	//----- nvinfo : EIATTR_KPARAM_INFO
	.align		4
.L_136:
        /*0008*/ 	.byte	0x04, 0x17
        /*000a*/ 	.short	(.L_138 - .L_137)
.L_137:
        /*000c*/ 	.word	0x00000000
        /*0010*/ 	.short	0x0004
        /*0012*/ 	.short	0x0020
        /*0014*/ 	.byte	0x00, 0xf0, 0x11, 0x00


	//----- nvinfo : EIATTR_KPARAM_INFO
	.align		4
.L_138:
        /*0018*/ 	.byte	0x04, 0x17
        /*001a*/ 	.short	(.L_140 - .L_139)
.L_139:
        /*001c*/ 	.word	0x00000000
        /*0020*/ 	.short	0x0003
        /*0022*/ 	.short	0x0018
        /*0024*/ 	.byte	0x00, 0xf5, 0x21, 0x00


	//----- nvinfo : EIATTR_KPARAM_INFO
	.align		4
.L_140:
        /*0028*/ 	.byte	0x04, 0x17
        /*002a*/ 	.short	(.L_142 - .L_141)
.L_141:
        /*002c*/ 	.word	0x00000000
        /*0030*/ 	.short	0x0002
        /*0032*/ 	.short	0x0010
        /*0034*/ 	.byte	0x00, 0xf5, 0x21, 0x00


	//----- nvinfo : EIATTR_KPARAM_INFO
	.align		4
.L_142:
        /*0038*/ 	.byte	0x04, 0x17
        /*003a*/ 	.short	(.L_144 - .L_143)
.L_143:
        /*003c*/ 	.word	0x00000000
        /*0040*/ 	.short	0x0001
        /*0042*/ 	.short	0x0008
        /*0044*/ 	.byte	0x00, 0xf5, 0x21, 0x00


	//----- nvinfo : EIATTR_KPARAM_INFO
	.align		4
.L_144:
        /*0048*/ 	.byte	0x04, 0x17
        /*004a*/ 	.short	(.L_146 - .L_145)
.L_145:
        /*004c*/ 	.word	0x00000000
        /*0050*/ 	.short	0x0000
        /*0052*/ 	.short	0x0000
        /*0054*/ 	.byte	0x00, 0xf5, 0x21, 0x00


	//----- nvinfo : EIATTR_SPARSE_MMA_MASK
	.align		4
.L_146:
        /*0058*/ 	.byte	0x03, 0x50
        /*005a*/ 	.short	0x0000


	//----- nvinfo : EIATTR_MAXREG_COUNT
	.align		4
        /*005c*/ 	.byte	0x03, 0x1b
        /*005e*/ 	.short	0x00ff


	//----- nvinfo : EIATTR_NUM_BARRIERS
	.align		4
        /*0060*/ 	.byte	0x02, 0x4c
        /*0062*/ 	.byte	0x01
	.zero		1


	//----- nvinfo : EIATTR_MERCURY_ISA_VERSION
	.align		4
        /*0064*/ 	.byte	0x03, 0x5f
        /*0066*/ 	.short	0x0101


	//----- nvinfo : EIATTR_VRC_CTA_INIT_COUNT
	.align		4
        /*0068*/ 	.byte	0x02, 0x4a
	.zero		1
	.zero		1


	//----- nvinfo : EIATTR_EXIT_INSTR_OFFSETS
	.align		4
        /*006c*/ 	.byte	0x04, 0x1c
        /*006e*/ 	.short	(.L_148 - .L_147)


	//   ....[0]....
.L_147:
        /*0070*/ 	.word	0x000002d0


	//   ....[1]....
        /*0074*/ 	.word	0x00000370


	//----- nvinfo : EIATTR_CRS_STACK_SIZE
	.align		4
.L_148:
        /*0078*/ 	.byte	0x04, 0x1e
        /*007a*/ 	.short	(.L_150 - .L_149)
.L_149:
        /*007c*/ 	.word	0x00000000


	//----- nvinfo : EIATTR_CBANK_PARAM_SIZE
	.align		4
.L_150:
        /*0080*/ 	.byte	0x03, 0x19
        /*0082*/ 	.short	0x0024


	//----- nvinfo : EIATTR_PARAM_CBANK
	.align		4
        /*0084*/ 	.byte	0x04, 0x0a
        /*0086*/ 	.short	(.L_152 - .L_151)
	.align		4
.L_151:
        /*0088*/ 	.word	index@(.nv.constant0._Z35prs_reduce_fitness_min_final_kernelPKdPKjPdPjj)
        /*008c*/ 	.short	0x0380
        /*008e*/ 	.short	0x0024


	//----- nvinfo : EIATTR_SW_WAR
	.align		4
.L_152:
        /*0090*/ 	.byte	0x04, 0x36
        /*0092*/ 	.short	(.L_154 - .L_153)
.L_153:
        /*0094*/ 	.word	0x00000008
.L_154:


//--------------------- .nv.info._Z35prs_reduce_fitness_min_block_kernelPKdPdPjj --------------------------
	.section	.nv.info._Z35prs_reduce_fitness_min_block_kernelPKdPdPjj,"",@"SHT_CUDA_INFO"
	.sectionflags	@""
	.align	4


	//----- nvinfo : EIATTR_CUDA_API_VERSION
	.align		4
        /*0000*/ 	.byte	0x04, 0x37
        /*0002*/ 	.short	(.L_156 - .L_155)
.L_155:
        /*0004*/ 	.word	0x00000082


	//----- nvinfo : EIATTR_KPARAM_INFO
	.align		4
.L_156:
        /*0008*/ 	.byte	0x04, 0x17
        /*000a*/ 	.short	(.L_158 - .L_157)
.L_157:
        /*000c*/ 	.word	0x00000000
        /*0010*/ 	.short	0x0003
        /*0012*/ 	.short	0x0018
        /*0014*/ 	.byte	0x00, 0xf0, 0x11, 0x00


	//----- nvinfo : EIATTR_KPARAM_INFO
	.align		4
.L_158:
        /*0018*/ 	.byte	0x04, 0x17
        /*001a*/ 	.short	(.L_160 - .L_159)
.L_159:
        /*001c*/ 	.word	0x00000000
        /*0020*/ 	.short	0x0002
        /*0022*/ 	.short	0x0010
        /*0024*/ 	.byte	0x00, 0xf5, 0x21, 0x00


	//----- nvinfo : EIATTR_KPARAM_INFO
	.align		4
.L_160:
        /*0028*/ 	.byte	0x04, 0x17
        /*002a*/ 	.short	(.L_162 - .L_161)
.L_161:
        /*002c*/ 	.word	0x00000000
        /*0030*/ 	.short	0x0001
        /*0032*/ 	.short	0x0008
        /*0034*/ 	.byte	0x00, 0xf5, 0x21, 0x00


	//----- nvinfo : EIATTR_KPARAM_INFO
	.align		4
.L_162:
        /*0038*/ 	.byte	0x04, 0x17
        /*003a*/ 	.short	(.L_164 - .L_163)
.L_163:
        /*003c*/ 	.word	0x00000000
        /*0040*/ 	.short	0x0000
        /*0042*/ 	.short	0x0000
        /*0044*/ 	.byte	0x00, 0xf5, 0x21, 0x00


	//----- nvinfo : EIATTR_SPARSE_MMA_MASK
	.align		4
.L_164:
        /*0048*/ 	.byte	0x03, 0x50
        /*004a*/ 	.short	0x0000


	//----- nvinfo : EIATTR_MAXREG_COUNT
	.align		4
        /*004c*/ 	.byte	0x03, 0x1b
        /*004e*/ 	.short	0x00ff


	//----- nvinfo : EIATTR_NUM_BARRIERS
	.align		4
        /*0050*/ 	.byte	0x02, 0x4c
        /*0052*/ 	.byte	0x01
	.zero		1


	//----- nvinfo : EIATTR_MERCURY_ISA_VERSION
	.align		4
        /*0054*/ 	.byte	0x03, 0x5f
        /*0056*/ 	.short	0x0101


	//----- nvinfo : EIATTR_VRC_CTA_INIT_COUNT
	.align		4
        /*0058*/ 	.byte	0x02, 0x4a
	.zero		1
	.zero		1


	//----- nvinfo : EIATTR_EXIT_INSTR_OFFSETS
	.align		4
        /*005c*/ 	.byte	0x04, 0x1c
        /*005e*/ 	.short	(.L_166 - .L_165)


	//   ....[0]....
.L_165:
        /*0060*/ 	.word	0x000002b0


	//   ....[1]....
        /*0064*/ 	.word	0x00000370


	//----- nvinfo : EIATTR_CRS_STACK_SIZE
	.align		4
.L_166:
        /*0068*/ 	.byte	0x04, 0x1e
        /*006a*/ 	.short	(.L_168 - .L_167)
.L_167:
        /*006c*/ 	.word	0x00000000


	//----- nvinfo : EIATTR_CBANK_PARAM_SIZE
	.align		4
.L_168:
        /*0070*/ 	.byte	0x03, 0x19
        /*0072*/ 	.short	0x001c


	//----- nvinfo : EIATTR_PARAM_CBANK
	.align		4
        /*0074*/ 	.byte	0x04, 0x0a
        /*0076*/ 	.short	(.L_170 - .L_169)
	.align		4
.L_169:
        /*0078*/ 	.word	index@(.nv.constant0._Z35prs_reduce_fitness_min_block_kernelPKdPdPjj)
        /*007c*/ 	.short	0x0380
        /*007e*/ 	.short	0x001c


	//----- nvinfo : EIATTR_SW_WAR
	.align		4
.L_170:
        /*0080*/ 	.byte	0x04, 0x36
        /*0082*/ 	.short	(.L_172 - .L_171)
.L_171:
        /*0084*/ 	.word	0x00000008
.L_172:


//--------------------- .nv.info._Z35prs_reduce_fitness_sum_final_kernelPKdPdj --------------------------
	.section	.nv.info._Z35prs_reduce_fitness_sum_final_kernelPKdPdj,"",@"SHT_CUDA_INFO"
	.sectionflags	@""
	.align	4


	//----- nvinfo : EIATTR_CUDA_API_VERSION
	.align		4
        /*0000*/ 	.byte	0x04, 0x37
        /*0002*/ 	.short	(.L_174 - .L_173)
.L_173:
        /*0004*/ 	.word	0x00000082


	//----- nvinfo : EIATTR_KPARAM_INFO
	.align		4
.L_174:
        /*0008*/ 	.byte	0x04, 0x17
        /*000a*/ 	.short	(.L_176 - .L_175)
.L_175:
        /*000c*/ 	.word	0x00000000
        /*0010*/ 	.short	0x0002
        /*0012*/ 	.short	0x0010
        /*0014*/ 	.byte	0x00, 0xf0, 0x11, 0x00


	//----- nvinfo : EIATTR_KPARAM_INFO
	.align		4
.L_176:
        /*0018*/ 	.byte	0x04, 0x17
        /*001a*/ 	.short	(.L_178 - .L_177)
.L_177:
        /*001c*/ 	.word	0x00000000
        /*0020*/ 	.short	0x0001
        /*0022*/ 	.short	0x0008
        /*0024*/ 	.byte	0x00, 0xf5, 0x21, 0x00


	//----- nvinfo : EIATTR_KPARAM_INFO
	.align		4
.L_178:
        /*0028*/ 	.byte	0x04, 0x17
        /*002a*/ 	.short	(.L_180 - .L_179)
.L_179:
        /*002c*/ 	.word	0x00000000
        /*0030*/ 	.short	0x0000
        /*0032*/ 	.short	0x0000
        /*0034*/ 	.byte	0x00, 0xf5, 0x21, 0x00


	//----- nvinfo : EIATTR_SPARSE_MMA_MASK
	.align		4
.L_180:
        /*0038*/ 	.byte	0x03, 0x50
        /*003a*/ 	.short	0x0000


	//----- nvinfo : EIATTR_MAXREG_COUNT
	.align		4
        /*003c*/ 	.byte	0x03, 0x1b
        /*003e*/ 	.short	0x00ff


	//----- nvinfo : EIATTR_NUM_BARRIERS
	.align		4
        /*0040*/ 	.byte	0x02, 0x4c
        /*0042*/ 	.byte	0x01
	.zero		1


	//----- nvinfo : EIATTR_MERCURY_ISA_VERSION
	.align		4
        /*0044*/ 	.byte	0x03, 0x5f
        /*0046*/ 	.short	0x0101


	//----- nvinfo : EIATTR_VRC_CTA_INIT_COUNT
	.align		4
        /*0048*/ 	.byte	0x02, 0x4a
	.zero		1
	.zero		1


	//----- nvinfo : EIATTR_EXIT_INSTR_OFFSETS
	.align		4
        /*004c*/ 	.byte	0x04, 0x1c
        /*004e*/ 	.short	(.L_182 - .L_181)


	//   ....[0]....
.L_181:
        /*0050*/ 	.word	0x000001f0


	//   ....[1]....
        /*0054*/ 	.word	0x00000260


	//----- nvinfo : EIATTR_CBANK_PARAM_SIZE
	.align		4
.L_182:
        /*0058*/ 	.byte	0x03, 0x19
        /*005a*/ 	.short	0x0014


	//----- nvinfo : EIATTR_PARAM_CBANK
	.align		4
        /*005c*/ 	.byte	0x04, 0x0a
        /*005e*/ 	.short	(.L_184 - .L_183)
	.align		4
.L_183:
        /*0060*/ 	.word	index@(.nv.constant0._Z35prs_reduce_fitness_sum_final_kernelPKdPdj)
        /*0064*/ 	.short	0x0380
        /*0066*/ 	.short	0x0014


	//----- nvinfo : EIATTR_SW_WAR
	.align		4
.L_184:
        /*0068*/ 	.byte	0x04, 0x36
        /*006a*/ 	.short	(.L_186 - .L_185)
.L_185:
        /*006c*/ 	.word	0x00000008
.L_186:


//--------------------- .nv.info._Z35prs_reduce_fitness_sum_block_kernelPKdPdj --------------------------
	.section	.nv.info._Z35prs_reduce_fitness_sum_block_kernelPKdPdj,"",@"SHT_CUDA_INFO"
	.sectionflags	@""
	.align	4


	//----- nvinfo : EIATTR_CUDA_API_VERSION
	.align		4
        /*0000*/ 	.byte	0x04, 0x37
        /*0002*/ 	.short	(.L_188 - .L_187)
.L_187:
        /*0004*/ 	.word	0x00000082


	//----- nvinfo : EIATTR_KPARAM_INFO
	.align		4
.L_188:
        /*0008*/ 	.byte	0x04, 0x17
        /*000a*/ 	.short	(.L_190 - .L_189)
.L_189:
        /*000c*/ 	.word	0x00000000
        /*0010*/ 	.short	0x0002
        /*0012*/ 	.short	0x0010
        /*0014*/ 	.byte	0x00, 0xf0, 0x11, 0x00


	//----- nvinfo : EIATTR_KPARAM_INFO
	.align		4
.L_190:
        /*0018*/ 	.byte	0x04, 0x17
        /*001a*/ 	.short	(.L_192 - .L_191)
.L_191:
        /*001c*/ 	.word	0x00000000
        /*0020*/ 	.short	0x0001
        /*0022*/ 	.short	0x0008
        /*0024*/ 	.byte	0x00, 0xf5, 0x21, 0x00


	//----- nvinfo : EIATTR_KPARAM_INFO
	.align		4
.L_192:
        /*0028*/ 	.byte	0x04, 0x17
        /*002a*/ 	.short	(.L_194 - .L_193)
.L_193:
        /*002c*/ 	.word	0x00000000
        /*0030*/ 	.short	0x0000
        /*0032*/ 	.short	0x0000
        /*0034*/ 	.byte	0x00, 0xf5, 0x21, 0x00


	//----- nvinfo : EIATTR_SPARSE_MMA_MASK
	.align		4
.L_194:
        /*0038*/ 	.byte	0x03, 0x50
        /*003a*/ 	.short	0x0000


	//----- nvinfo : EIATTR_MAXREG_COUNT
	.align		4
        /*003c*/ 	.byte	0x03, 0x1b
        /*003e*/ 	.short	0x00ff


	//----- nvinfo : EIATTR_NUM_BARRIERS
	.align		4
        /*0040*/ 	.byte	0x02, 0x4c
        /*0042*/ 	.byte	0x01
	.zero		1


	//----- nvinfo : EIATTR_MERCURY_ISA_VERSION
	.align		4
        /*0044*/ 	.byte	0x03, 0x5f
        /*0046*/ 	.short	0x0101


	//----- nvinfo : EIATTR_VRC_CTA_INIT_COUNT
	.align		4
        /*0048*/ 	.byte	0x02, 0x4a
	.zero		1
	.zero		1


	//----- nvinfo : EIATTR_EXIT_INSTR_OFFSETS
	.align		4
        /*004c*/ 	.byte	0x04, 0x1c
        /*004e*/ 	.short	(.L_196 - .L_195)


	//   ....[0]....
.L_195:
        /*0050*/ 	.word	0x00000210


	//   ....[1]....
        /*0054*/ 	.word	0x00000290


	//----- nvinfo : EIATTR_CBANK_PARAM_SIZE
	.align		4
.L_196:
        /*0058*/ 	.byte	0x03, 0x19
        /*005a*/ 	.short	0x0014


	//----- nvinfo : EIATTR_PARAM_CBANK
	.align		4
        /*005c*/ 	.byte	0x04, 0x0a
        /*005e*/ 	.short	(.L_198 - .L_197)
	.align		4
.L_197:
        /*0060*/ 	.word	index@(.nv.constant0._Z35prs_reduce_fitness_sum_block_kernelPKdPdj)
        /*0064*/ 	.short	0x0380
        /*0066*/ 	.short	0x0014


	//----- nvinfo : EIATTR_SW_WAR
	.align		4
.L_198:
        /*0068*/ 	.byte	0x04, 0x36
        /*006a*/ 	.short	(.L_200 - .L_199)
.L_199:
        /*006c*/ 	.word	0x00000008
.L_200:


//--------------------- .nv.info._Z28prs_calculate_fitness_kernelPdS_S_S_jj --------------------------
	.section	.nv.info._Z28prs_calculate_fitness_kernelPdS_S_S_jj,"",@"SHT_CUDA_INFO"
	.sectionflags	@""
	.align	4


	//----- nvinfo : EIATTR_CUDA_API_VERSION
	.align		4
        /*0000*/ 	.byte	0x04, 0x37
        /*0002*/ 	.short	(.L_202 - .L_201)
.L_201:
        /*0004*/ 	.word	0x00000082


	//----- nvinfo : EIATTR_KPARAM_INFO
	.align		4
.L_202:
        /*0008*/ 	.byte	0x04, 0x17
        /*000a*/ 	.short	(.L_204 - .L_203)
.L_203:
        /*000c*/ 	.word	0x00000000
        /*0010*/ 	.short	0x0005
        /*0012*/ 	.short	0x0024
        /*0014*/ 	.byte	0x00, 0xf0, 0x11, 0x00


	//----- nvinfo : EIATTR_KPARAM_INFO
	.align		4
.L_204:
        /*0018*/ 	.byte	0x04, 0x17
        /*001a*/ 	.short	(.L_206 - .L_205)
.L_205:
        /*001c*/ 	.word	0x00000000
        /*0020*/ 	.short	0x0004
        /*0022*/ 	.short	0x0020
        /*0024*/ 	.byte	0x00, 0xf0, 0x11, 0x00


	//----- nvinfo : EIATTR_KPARAM_INFO
	.align		4
.L_206:
        /*0028*/ 	.byte	0x04, 0x17
        /*002a*/ 	.short	(.L_208 - .L_207)
.L_207:
        /*002c*/ 	.word	0x00000000
        /*0030*/ 	.short	0x0003
        /*0032*/ 	.short	0x0018
        /*0034*/ 	.byte	0x00, 0xf5, 0x21, 0x00


	//----- nvinfo : EIATTR_KPARAM_INFO
	.align		4
.L_208:
        /*0038*/ 	.byte	0x04, 0x17
        /*003a*/ 	.short	(.L_210 - .L_209)
.L_209:
        /*003c*/ 	.word	0x00000000
        /*0040*/ 	.short	0x0002
        /*0042*/ 	.short	0x0010
        /*0044*/ 	.byte	0x00, 0xf5, 0x21, 0x00


	//----- nvinfo : EIATTR_KPARAM_INFO
	.align		4
.L_210:
        /*0048*/ 	.byte	0x04, 0x17
        /*004a*/ 	.short	(.L_212 - .L_211)
.L_211:
        /*004c*/ 	.word	0x00000000
        /*0050*/ 	.short	0x0001
        /*0052*/ 	.short	0x0008
        /*0054*/ 	.byte	0x00, 0xf5, 0x21, 0x00


	//----- nvinfo : EIATTR_KPARAM_INFO
	.align		4
.L_212:
        /*0058*/ 	.byte	0x04, 0x17
        /*005a*/ 	.short	(.L_214 - .L_213)
.L_213:
        /*005c*/ 	.word	0x00000000
        /*0060*/ 	.short	0x0000
        /*0062*/ 	.short	0x0000
        /*0064*/ 	.byte	0x00, 0xf5, 0x21, 0x00


	//----- nvinfo : EIATTR_SPARSE_MMA_MASK
	.align		4
.L_214:
        /*0068*/ 	.byte	0x03, 0x50
        /*006a*/ 	.short	0x0000


	//----- nvinfo : EIATTR_MAXREG_COUNT
	.align		4
        /*006c*/ 	.byte	0x03, 0x1b
        /*006e*/ 	.short	0x00ff


	//----- nvinfo : EIATTR_MERCURY_ISA_VERSION
	.align		4
        /*0070*/ 	.byte	0x03, 0x5f
        /*0072*/ 	.short	0x0101


	//----- nvinfo : EIATTR_VRC_CTA_INIT_COUNT
	.align		4
        /*0074*/ 	.byte	0x02, 0x4a
	.zero		1
	.zero		1


	//----- nvinfo : EIATTR_EXIT_INSTR_OFFSETS
	.align		4
        /*0078*/ 	.byte	0x04, 0x1c
        /*007a*/ 	.short	(.L_216 - .L_215)


	//   ....[0]....
.L_215:
        /*007c*/ 	.word	0x00000080


	//   ....[1]....
        /*0080*/ 	.word	0x00001620


	//----- nvinfo : EIATTR_CRS_STACK_SIZE
	.align		4
.L_216:
        /*0084*/ 	.byte	0x04, 0x1e
        /*0086*/ 	.short	(.L_218 - .L_217)
.L_217:
        /*0088*/ 	.word	0x00000000


	//----- nvinfo : EIATTR_CBANK_PARAM_SIZE
	.align		4
.L_218:
        /*008c*/ 	.byte	0x03, 0x19
        /*008e*/ 	.short	0x0028


	//----- nvinfo : EIATTR_PARAM_CBANK
	.align		4
        /*0090*/ 	.byte	0x04, 0x0a
        /*0092*/ 	.short	(.L_220 - .L_219)
	.align		4
.L_219:
        /*0094*/ 	.word	index@(.nv.constant0._Z28prs_calculate_fitness_kernelPdS_S_S_jj)
        /*0098*/ 	.short	0x0380
        /*009a*/ 	.short	0x0028


	//----- nvinfo : EIATTR_SW_WAR
	.align		4
.L_220:
        /*009c*/ 	.byte	0x04, 0x36
        /*009e*/ 	.short	(.L_222 - .L_221)
.L_221:
        /*00a0*/ 	.word	0x00000008
.L_222:


//--------------------- .nv.info._Z31prs_init_emergent_angles_kernelPdjj --------------------------
	.section	.nv.info._Z31prs_init_emergent_angles_kernelPdjj,"",@"SHT_CUDA_INFO"
	.sectionflags	@""
	.align	4


	//----- nvinfo : EIATTR_CUDA_API_VERSION
	.align		4
        /*0000*/ 	.byte	0x04, 0x37
        /*0002*/ 	.short	(.L_224 - .L_223)
.L_223:
        /*0004*/ 	.word	0x00000082


	//----- nvinfo : EIATTR_KPARAM_INFO
	.align		4
.L_224:
        /*0008*/ 	.byte	0x04, 0x17
        /*000a*/ 	.short	(.L_226 - .L_225)
.L_225:
        /*000c*/ 	.word	0x00000000
        /*0010*/ 	.short	0x0002
        /*0012*/ 	.short	0x000c
        /*0014*/ 	.byte	0x00, 0xf0, 0x11, 0x00


	//----- nvinfo : EIATTR_KPARAM_INFO
	.align		4
.L_226:
        /*0018*/ 	.byte	0x04, 0x17
        /*001a*/ 	.short	(.L_228 - .L_227)
.L_227:
        /*001c*/ 	.word	0x00000000
        /*0020*/ 	.short	0x0001
        /*0022*/ 	.short	0x0008
        /*0024*/ 	.byte	0x00, 0xf0, 0x11, 0x00


	//----- nvinfo : EIATTR_KPARAM_INFO
	.align		4
.L_228:
        /*0028*/ 	.byte	0x04, 0x17
        /*002a*/ 	.short	(.L_230 - .L_229)
.L_229:
        /*002c*/ 	.word	0x00000000
        /*0030*/ 	.short	0x0000
        /*0032*/ 	.short	0x0000
        /*0034*/ 	.byte	0x00, 0xf5, 0x21, 0x00


	//----- nvinfo : EIATTR_SPARSE_MMA_MASK
	.align		4
.L_230:
        /*0038*/ 	.byte	0x03, 0x50
        /*003a*/ 	.short	0x0000


	//----- nvinfo : EIATTR_MAXREG_COUNT
	.align		4
        /*003c*/ 	.byte	0x03, 0x1b
        /*003e*/ 	.short	0x00ff


	//----- nvinfo : EIATTR_MERCURY_ISA_VERSION
	.align		4
        /*0040*/ 	.byte	0x03, 0x5f
        /*0042*/ 	.short	0x0101


	//----- nvinfo : EIATTR_VRC_CTA_INIT_COUNT
	.align		4
        /*0044*/ 	.byte	0x02, 0x4a
	.zero		1
	.zero		1


	//----- nvinfo : EIATTR_EXIT_INSTR_OFFSETS
	.align		4
        /*0048*/ 	.byte	0x04, 0x1c
        /*004a*/ 	.short	(.L_232 - .L_231)


	//   ....[0]....
.L_231:
        /*004c*/ 	.word	0x00000070


	//   ....[1]....
        /*0050*/ 	.word	0x000000a0


	//   ....[2]....
        /*0054*/ 	.word	0x00000280


	//   ....[3]....
        /*0058*/ 	.word	0x00000370


	//   ....[4]....
        /*005c*/ 	.word	0x00000440


	//   ....[5]....
        /*0060*/ 	.word	0x000004b0


	//----- nvinfo : EIATTR_CBANK_PARAM_SIZE
	.align		4
.L_232:
        /*0064*/ 	.byte	0x03, 0x19
        /*0066*/ 	.short	0x0010


	//----- nvinfo : EIATTR_PARAM_CBANK
	.align		4
        /*0068*/ 	.byte	0x04, 0x0a
        /*006a*/ 	.short	(.L_234 - .L_233)
	.align		4
.L_233:
        /*006c*/ 	.word	index@(.nv.constant0._Z31prs_init_emergent_angles_kernelPdjj)
        /*0070*/ 	.short	0x0380
        /*0072*/ 	.short	0x0010


	//----- nvinfo : EIATTR_SW_WAR
	.align		4
.L_234:
        /*0074*/ 	.byte	0x04, 0x36
        /*0076*/ 	.short	(.L_236 - .L_235)
.L_235:
        /*0078*/ 	.word	0x00000008
.L_236:


//--------------------- .nv.info._Z31prs_init_incident_angles_kernelPdjjP24curandStatePhilox4_32_10 --------------------------
	.section	.nv.info._Z31prs_init_incident_angles_kernelPdjjP24curandStatePhilox4_32_10,"",@"SHT_CUDA_INFO"
	.sectionflags	@""
	.align	4


	//----- nvinfo : EIATTR_CUDA_API_VERSION
	.align		4
        /*0000*/ 	.byte	0x04, 0x37
        /*0002*/ 	.short	(.L_238 - .L_237)
.L_237:
        /*0004*/ 	.word	0x00000082


	//----- nvinfo : EIATTR_KPARAM_INFO
	.align		4
.L_238:
        /*0008*/ 	.byte	0x04, 0x17
        /*000a*/ 	.short	(.L_240 - .L_239)
.L_239:
        /*000c*/ 	.word	0x00000000
        /*0010*/ 	.short	0x0003
        /*0012*/ 	.short	0x0010
        /*0014*/ 	.byte	0x00, 0xf5, 0x21, 0x00


	//----- nvinfo : EIATTR_KPARAM_INFO
	.align		4
.L_240:
        /*0018*/ 	.byte	0x04, 0x17
        /*001a*/ 	.short	(.L_242 - .L_241)
.L_241:
        /*001c*/ 	.word	0x00000000
        /*0020*/ 	.short	0x0002
        /*0022*/ 	.short	0x000c
        /*0024*/ 	.byte	0x00, 0xf0, 0x11, 0x00


	//----- nvinfo : EIATTR_KPARAM_INFO
	.align		4
.L_242:
        /*0028*/ 	.byte	0x04, 0x17
        /*002a*/ 	.short	(.L_244 - .L_243)
.L_243:
        /*002c*/ 	.word	0x00000000
        /*0030*/ 	.short	0x0001
        /*0032*/ 	.short	0x0008
        /*0034*/ 	.byte	0x00, 0xf0, 0x11, 0x00


	//----- nvinfo : EIATTR_KPARAM_INFO
	.align		4
.L_244:
        /*0038*/ 	.byte	0x04, 0x17
        /*003a*/ 	.short	(.L_246 - .L_245)
.L_245:
        /*003c*/ 	.word	0x00000000
        /*0040*/ 	.short	0x0000
        /*0042*/ 	.short	0x0000
        /*0044*/ 	.byte	0x00, 0xf5, 0x21, 0x00


	//----- nvinfo : EIATTR_SPARSE_MMA_MASK
	.align		4
.L_246:
        /*0048*/ 	.byte	0x03, 0x50
        /*004a*/ 	.short	0x0000


	//----- nvinfo : EIATTR_MAXREG_COUNT
	.align		4
        /*004c*/ 	.byte	0x03, 0x1b
        /*004e*/ 	.short	0x00ff


	//----- nvinfo : EIATTR_MERCURY_ISA_VERSION
	.align		4
        /*0050*/ 	.byte	0x03, 0x5f
        /*0052*/ 	.short	0x0101


	//----- nvinfo : EIATTR_VRC_CTA_INIT_COUNT
	.align		4
        /*0054*/ 	.byte	0x02, 0x4a
	.zero		1
	.zero		1


	//----- nvinfo : EIATTR_EXIT_INSTR_OFFSETS
	.align		4
        /*0058*/ 	.byte	0x04, 0x1c
        /*005a*/ 	.short	(.L_248 - .L_247)


	//   ....[0]....
.L_247:
        /*005c*/ 	.word	0x00000070


	//   ....[1]....
        /*0060*/ 	.word	0x00000900


	//----- nvinfo : EIATTR_CRS_STACK_SIZE
	.align		4
.L_248:
        /*0064*/ 	.byte	0x04, 0x1e
        /*0066*/ 	.short	(.L_250 - .L_249)
.L_249:
        /*0068*/ 	.word	0x00000000


	//----- nvinfo : EIATTR_CBANK_PARAM_SIZE
	.align		4
.L_250:
        /*006c*/ 	.byte	0x03, 0x19
        /*006e*/ 	.short	0x0018


	//----- nvinfo : EIATTR_PARAM_CBANK
	.align		4
        /*0070*/ 	.byte	0x04, 0x0a
        /*0072*/ 	.short	(.L_252 - .L_251)
	.align		4
.L_251:
        /*0074*/ 	.word	index@(.nv.constant0._Z31prs_init_incident_angles_kernelPdjjP24curandStatePhilox4_32_10)
        /*0078*/ 	.short	0x0380
        /*007a*/ 	.short	0x0018


	//----- nvinfo : EIATTR_SW_WAR
	.align		4
.L_252:
        /*007c*/ 	.byte	0x04, 0x36
        /*007e*/ 	.short	(.L_254 - .L_253)
.L_253:
        /*0080*/ 	.word	0x00000008
.L_254:


//--------------------- .nv.info._Z18init_states_kernelP24curandStatePhilox4_32_10m --------------------------
	.section	.nv.info._Z18init_states_kernelP24curandStatePhilox4_32_10m,"",@"SHT_CUDA_INFO"
	.sectionflags	@""
	.align	4


	//----- nvinfo : EIATTR_CUDA_API_VERSION
	.align		4
        /*0000*/ 	.byte	0x04, 0x37
        /*0002*/ 	.short	(.L_256 - .L_255)
.L_255:
        /*0004*/ 	.word	0x00000082


	//----- nvinfo : EIATTR_KPARAM_INFO
	.align		4
.L_256:
        /*0008*/ 	.byte	0x04, 0x17
        /*000a*/ 	.short	(.L_258 - .L_257)
.L_257:
        /*000c*/ 	.word	0x00000000
        /*0010*/ 	.short	0x0001
        /*0012*/ 	.short	0x0008
        /*0014*/ 	.byte	0x00, 0xf0, 0x21, 0x00


	//----- nvinfo : EIATTR_KPARAM_INFO
	.align		4
.L_258:
        /*0018*/ 	.byte	0x04, 0x17
        /*001a*/ 	.short	(.L_260 - .L_259)
.L_259:
        /*001c*/ 	.word	0x00000000
        /*0020*/ 	.short	0x0000
        /*0022*/ 	.short	0x0000
        /*0024*/ 	.byte	0x00, 0xf5, 0x21, 0x00


	//----- nvinfo : EIATTR_SPARSE_MMA_MASK
	.align		4
.L_260:
        /*0028*/ 	.byte	0x03, 0x50
        /*002a*/ 	.short	0x0000


	//----- nvinfo : EIATTR_MAXREG_COUNT
	.align		4
        /*002c*/ 	.byte	0x03, 0x1b
        /*002e*/ 	.short	0x00ff


	//----- nvinfo : EIATTR_MERCURY_ISA_VERSION
	.align		4
        /*0030*/ 	.byte	0x03, 0x5f
        /*0032*/ 	.short	0x0101


	//----- nvinfo : EIATTR_VRC_CTA_INIT_COUNT
	.align		4
        /*0034*/ 	.byte	0x02, 0x4a
	.zero		1
	.zero		1


	//----- nvinfo : EIATTR_EXIT_INSTR_OFFSETS
	.align		4
        /*0038*/ 	.byte	0x04, 0x1c
        /*003a*/ 	.short	(.L_262 - .L_261)


	//   ....[0]....
.L_261:
        /*003c*/ 	.word	0x00000560


	//----- nvinfo : EIATTR_CBANK_PARAM_SIZE
	.align		4
.L_262:
        /*0040*/ 	.byte	0x03, 0x19
        /*0042*/ 	.short	0x0010


	//----- nvinfo : EIATTR_PARAM_CBANK
	.align		4
        /*0044*/ 	.byte	0x04, 0x0a
        /*0046*/ 	.short	(.L_264 - .L_263)
	.align		4
.L_263:
        /*0048*/ 	.word	index@(.nv.constant0._Z18init_states_kernelP24curandStatePhilox4_32_10m)
        /*004c*/ 	.short	0x0380
        /*004e*/ 	.short	0x0010


	//----- nvinfo : EIATTR_SW_WAR
	.align		4
.L_264:
        /*0050*/ 	.byte	0x04, 0x36
        /*0052*/ 	.short	(.L_266 - .L_265)
.L_265:
        /*0054*/ 	.word	0x00000008
.L_266:


//--------------------- .nv.callgraph             --------------------------
	.section	.nv.callgraph,"",@"SHT_CUDA_CALLGRAPH"
	.align	4
	.sectionentsize	8
	.align		4
        /*0000*/ 	.word	0x00000000
	.align		4
        /*0004*/ 	.word	0xffffffff
	.align		4
        /*0008*/ 	.word	0x00000000
	.align		4
        /*000c*/ 	.word	0xfffffffe
	.align		4
        /*0010*/ 	.word	0x00000000
	.align		4
        /*0014*/ 	.word	0xfffffffd
	.align		4
        /*0018*/ 	.word	0x00000000
	.align		4
        /*001c*/ 	.word	0xfffffffc


//--------------------- .nv.constant4             --------------------------
	.section	.nv.constant4,"a",@progbits
	.align	8
	.align		8
.nv.constant4:
        /*0000*/ 	.dword	precalc_xorwow_matrix
	.align		8
        /*0008*/ 	.dword	precalc_xorwow_offset_matrix
	.align		8
        /*0010*/ 	.dword	mrg32k3aM1
	.align		8
        /*0018*/ 	.dword	mrg32k3aM2
	.align		8
        /*0020*/ 	.dword	mrg32k3aM1SubSeq
	.align		8
        /*0028*/ 	.dword	mrg32k3aM2SubSeq
	.align		8
        /*0030*/ 	.dword	mrg32k3aM1Seq
	.align		8
        /*0038*/ 	.dword	mrg32k3aM2Seq
	.align		8
        /*0040*/ 	.dword	__cudart_i2opi_d
	.align		8
        /*0048*/ 	.dword	__cudart_sin_cos_coeffs


//--------------------- .nv.constant3             --------------------------
	.section	.nv.constant3,"a",@progbits
	.align	8
.nv.constant3:
	.type		__cr_lgamma_table,@object
	.size		__cr_lgamma_table,(.L_8 - __cr_lgamma_table)
__cr_lgamma_table:
        /*0000*/ 	.byte	0x00, 0x00, 0x00, 0x00, 0x00, 0x00, 0x00, 0x00, 0x00, 0x00, 0x00, 0x00, 0x00, 0x00, 0x00, 0x00
        /*0010*/ 	.byte	0xef, 0x39, 0xfa, 0xfe, 0x42, 0x2e, 0xe6, 0x3f, 0x02, 0x20, 0x2a, 0xfa, 0x0b, 0xab, 0xfc, 0x3f
        /*0020*/ 	.byte	0xf9, 0x2c, 0x92, 0x7c, 0xa7, 0x6c, 0x09, 0x40, 0xc9, 0x79, 0x44, 0x3c, 0x64, 0x26, 0x13, 0x40
        /*0030*/ 	.byte	0xca, 0x01, 0xcf, 0x3a, 0x27, 0x51, 0x1a, 0x40, 0x30, 0xcc, 0x2d, 0xf3, 0xe1, 0x0c, 0x21, 0x40
        /*0040*/ 	.byte	0x0d, 0xb7, 0xfc, 0x82, 0x8e, 0x35, 0x25, 0x40
.L_8:


//--------------------- .text._Z42prs_update_emergent_incident_angles_kernelPdS_dddS_S_jjP24curandStatePhilox4_32_10 --------------------------
	.section	.text._Z42prs_update_emergent_incident_angles_kernelPdS_dddS_S_jjP24curandStatePhilox4_32_10,"ax",@progbits
	.align	128
        .global         _Z42prs_update_emergent_incident_angles_kernelPdS_dddS_S_jjP24curandStatePhilox4_32_10
        .type           _Z42prs_update_emergent_incident_angles_kernelPdS_dddS_S_jjP24curandStatePhilox4_32_10,@function
        .size           _Z42prs_update_emergent_incident_angles_kernelPdS_dddS_S_jjP24curandStatePhilox4_32_10,(.L_x_120 - _Z42prs_update_emergent_incident_angles_kernelPdS_dddS_S_jjP24curandStatePhilox4_32_10)
        .other          _Z42prs_update_emergent_incident_angles_kernelPdS_dddS_S_jjP24curandStatePhilox4_32_10,@"STO_CUDA_ENTRY STV_DEFAULT"
_Z42prs_update_emergent_incident_angles_kernelPdS_dddS_S_jjP24curandStatePhilox4_32_10:
.text._Z42prs_update_emergent_incident_angles_kernelPdS_dddS_S_jjP24curandStatePhilox4_32_10:
[----:B------:R-:W0:Y:S01]  /*0000*/  LDC R1, c[0x0][0x37c] ;  /* 0x0000df00ff017b82 */ /* 0x000e220000000800 */
[----:B------:R-:W1:Y:S07]  /*0010*/  S2R R3, SR_TID.X ;  /* 0x0000000000037919 */ /* 0x000e6e0000002100 */
[----:B------:R-:W1:Y:S01]  /*0020*/  S2UR UR6, SR_CTAID.X ;  /* 0x00000000000679c3 */ /* 0x000e620000002500 */
[----:B------:R-:W2:Y:S01]  /*0030*/  LDCU.64 UR4, c[0x0][0x3b8] ;  /* 0x00007700ff0477ac */ /* 0x000ea20008000a00 */
[----:B0-----:R-:W-:-:S06]  /*0040*/  VIADD R1, R1, 0xffffffd8 ;  /* 0xffffffd801017836 */ /* 0x001fcc0000000000 */
[----:B------:R-:W1:Y:S01]  /*0050*/  LDC R0, c[0x0][0x360] ;  /* 0x0000d800ff007b82 */ /* 0x000e620000000800 */
[----:B--2---:R-:W-:Y:S01]  /*0060*/  UIMAD UR4, UR5, UR4, URZ ;  /* 0x00000004050472a4 */ /* 0x004fe2000f8e02ff */
[----:B-1----:R-:W-:-:S05]  /*0070*/  IMAD R0, R0, UR6, R3 ;  /* 0x0000000600007c24 */ /* 0x002fca000f8e0203 */
[----:B------:R-:W-:-:S13]  /*0080*/  ISETP.GE.AND P0, PT, R0, UR4, PT ;  /* 0x0000000400007c0c */ /* 0x000fda000bf06270 */
[----:B------:R-:W-:Y:S05]  /*0090*/  @P0 EXIT ;  /* 0x000000000000094d */ /* 0x000fea0003800000 */
[----:B------:R-:W0:Y:S01]  /*00a0*/  LDC.64 R4, c[0x0][0x388] ;  /* 0x0000e200ff047b82 */ /* 0x000e220000000a00 */
[----:B------:R-:W1:Y:S07]  /*00b0*/  LDCU.64 UR8, c[0x0][0x358] ;  /* 0x00006b00ff0877ac */ /* 0x000e6e0008000a00 */
[----:B------:R-:W2:Y:S01]  /*00c0*/  LDC.64 R36, c[0x0][0x3c0] ;  /* 0x0000f000ff247b82 */ /* 0x000ea20000000a00 */
[----:B0-----:R-:W-:-:S05]  /*00d0*/  IMAD.WIDE R4, R0, 0x8, R4 ;  /* 0x0000000800047825 */ /* 0x001fca00078e0204 */
[----:B-1----:R-:W3:Y:S01]  /*00e0*/  LDG.E.64 R30, desc[UR8][R4.64] ;  /* 0x00000008041e7981 */ /* 0x002ee2000c1e1b00 */
[----:B--2---:R-:W-:-:S05]  /*00f0*/  IMAD.WIDE R36, R0, 0x40, R36 ;  /* 0x0000004000247825 */ /* 0x004fca00078e0224 */
[----:B------:R-:W2:Y:S04]  /*0100*/  LDG.E.128 R12, desc[UR8][R36.64+0x10] ;  /* 0x00001008240c7981 */ /* 0x000ea8000c1e1d00 */
[----:B------:R-:W4:Y:S04]  /*0110*/  LDG.E.128 R16, desc[UR8][R36.64+0x20] ;  /* 0x0000200824107981 */ /* 0x000f28000c1e1d00 */
[----:B------:R0:W5:Y:S04]  /*0120*/  LDG.E.64 R6, desc[UR8][R36.64+0x38] ;  /* 0x0000380824067981 */ /* 0x000168000c1e1b00 */
[----:B------:R0:W5:Y:S04]  /*0130*/  LDG.E.64 R8, desc[UR8][R36.64+0x30] ;  /* 0x0000300824087981 */ /* 0x000168000c1e1b00 */
[----:B------:R0:W5:Y:S01]  /*0140*/  LDG.E.128 R20, desc[UR8][R36.64] ;  /* 0x0000000824147981 */ /* 0x000162000c1e1d00 */
[----:B------:R-:W1:Y:S01]  /*0150*/  MUFU.RCP64H R3, 90 ;  /* 0x4056800000037908 */ /* 0x000e620000001800 */
[----:B------:R-:W-:Y:S01]  /*0160*/  IMAD.MOV.U32 R24, RZ, RZ, 0x0 ;  /* 0x00000000ff187424 */ /* 0x000fe200078e00ff */
[----:B------:R-:W-:Y:S01]  /*0170*/  BSSY.RECONVERGENT B0, `(.L_x_0) ;  /* 0x0000017000007945 */ /* 0x000fe20003800200 */
[----:B------:R-:W-:-:S02]  /*0180*/  IMAD.MOV.U32 R25, RZ, RZ, 0x40568000 ;  /* 0x40568000ff197424 */ /* 0x000fc400078e00ff */
[----:B------:R-:W-:-:S06]  /*0190*/  IMAD.MOV.U32 R2, RZ, RZ, 0x1 ;  /* 0x00000001ff027424 */ /* 0x000fcc00078e00ff */
[----:B-1----:R-:W-:-:S08]  /*01a0*/  DFMA R10, R2, -R24, 1 ;  /* 0x3ff00000020a742b */ /* 0x002fd00000000818 */
[----:B------:R-:W-:-:S08]  /*01b0*/  DFMA R10, R10, R10, R10 ;  /* 0x0000000a0a0a722b */ /* 0x000fd0000000000a */
[----:B------:R-:W-:-:S08]  /*01c0*/  DFMA R10, R2, R10, R2 ;  /* 0x0000000a020a722b */ /* 0x000fd00000000002 */
[----:B------:R-:W-:-:S08]  /*01d0*/  DFMA R2, R10, -R24, 1 ;  /* 0x3ff000000a02742b */ /* 0x000fd00000000818 */
[----:B------:R-:W-:-:S08]  /*01e0*/  DFMA R2, R10, R2, R10 ;  /* 0x000000020a02722b */ /* 0x000fd0000000000a */
[----:B---3--:R-:W-:Y:S01]  /*01f0*/  DMUL R42, R30, R2 ;  /* 0x000000021e2a7228 */ /* 0x008fe20000000000 */
[----:B------:R-:W-:-:S07]  /*0200*/  FSETP.GEU.AND P1, PT, |R31|, 6.5827683646048100446e-37, PT ;  /* 0x036000001f00780b */ /* 0x000fce0003f2e200 */
[----:B------:R-:W-:Y:S01]  /*0210*/  DFMA R10, R42, -90, R30 ;  /* 0xc05680002a0a782b */ /* 0x000fe2000000001e */
[----:B--2---:R-:W-:Y:S02]  /*0220*/  IMAD.MOV.U32 R45, RZ, RZ, R15 ;  /* 0x000000ffff2d7224 */ /* 0x004fe400078e000f */
[----:B----4-:R-:W-:-:S05]  /*0230*/  IMAD.MOV.U32 R46, RZ, RZ, R18 ;  /* 0x000000ffff2e7224 */ /* 0x010fca00078e0012 */
[----:B------:R-:W-:-:S10]  /*0240*/  DFMA R42, R2, R10, R42 ;  /* 0x0000000a022a722b */ /* 0x000fd4000000002a */
[----:B------:R-:W-:-:S05]  /*0250*/  FFMA R2, RZ, 3.3515625, R43 ;  /* 0x40568000ff027823 */ /* 0x000fca000000002b */
[----:B------:R-:W-:-:S13]  /*0260*/  FSETP.GT.AND P0, PT, |R2|, 1.469367938527859385e-39, PT ;  /* 0x001000000200780b */ /* 0x000fda0003f04200 */
[----:B0-----:R-:W-:Y:S05]  /*0270*/  @P0 BRA P1, `(.L_x_1) ;  /* 0x0000000000180947 */ /* 0x001fea0000800000 */
[----:B------:R-:W-:Y:S01]  /*0280*/  IMAD.MOV.U32 R28, RZ, RZ, RZ ;  /* 0x000000ffff1c7224 */ /* 0x000fe200078e00ff */
[----:B------:R-:W-:Y:S01]  /*0290*/  MOV R18, 0x2c0 ;  /* 0x000002c000127802 */ /* 0x000fe20000000f00 */
[----:B------:R-:W-:-:S07]  /*02a0*/  IMAD.MOV.U32 R29, RZ, RZ, 0x40568000 ;  /* 0x40568000ff1d7424 */ /* 0x000fce00078e00ff */
[----:B-----5:R-:W-:Y:S05]  /*02b0*/  CALL.REL.NOINC `($__internal_0_$__cuda_sm20_div_rn_f64_full) ;  /* 0x0000002400887944 */ /* 0x020fea0003c00000 */
[----:B------:R-:W-:Y:S02]  /*02c0*/  IMAD.MOV.U32 R42, RZ, RZ, R34 ;  /* 0x000000ffff2a7224 */ /* 0x000fe400078e0022 */
[----:B------:R-:W-:-:S07]  /*02d0*/  IMAD.MOV.U32 R43, RZ, RZ, R35 ;  /* 0x000000ffff2b7224 */ /* 0x000fce00078e0023 */
.L_x_1:
[----:B------:R-:W-:Y:S05]  /*02e0*/  BSYNC.RECONVERGENT B0 ;  /* 0x0000000000007941 */ /* 0x000fea0003800200 */
.L_x_0:
[----:B------:R-:W0:Y:S08]  /*02f0*/  LDC.64 R24, c[0x0][0x3b0] ;  /* 0x0000ec00ff187b82 */ /* 0x000e300000000a00 */
[----:B------:R-:W1:Y:S01]  /*0300*/  LDC.64 R10, c[0x0][0x3a8] ;  /* 0x0000ea00ff0a7b82 */ /* 0x000e620000000a00 */
[----:B------:R-:W2:Y:S01]  /*0310*/  MUFU.RCP64H R3, 90 ;  /* 0x4056800000037908 */ /* 0x000ea20000001800 */
[----:B------:R-:W-:-:S02]  /*0320*/  IMAD.MOV.U32 R28, RZ, RZ, 0x0 ;  /* 0x00000000ff1c7424 */ /* 0x000fc400078e00ff */
[----:B------:R-:W-:Y:S02]  /*0330*/  IMAD.MOV.U32 R29, RZ, RZ, 0x40568000 ;  /* 0x40568000ff1d7424 */ /* 0x000fe400078e00ff */
[----:B------:R-:W-:Y:S02]  /*0340*/  IMAD.MOV.U32 R2, RZ, RZ, 0x1 ;  /* 0x00000001ff027424 */ /* 0x000fe400078e00ff */
[----:B------:R-:W3:Y:S01]  /*0350*/  LDC R18, c[0x0][0x39c] ;  /* 0x0000e700ff127b82 */ /* 0x000ee20000000800 */
[----:B0-----:R-:W4:Y:S04]  /*0360*/  LDG.E.64 R24, desc[UR8][R24.64] ;  /* 0x0000000818187981 */ /* 0x001f28000c1e1b00 */
[----:B-1----:R-:W4:Y:S01]  /*0370*/  LDG.E.64 R10, desc[UR8][R10.64] ;  /* 0x000000080a0a7981 */ /* 0x002f22000c1e1b00 */
[----:B--2---:R-:W-:Y:S01]  /*0380*/  DFMA R26, R2, -R28, 1 ;  /* 0x3ff00000021a742b */ /* 0x004fe2000000081c */
[----:B---3--:R-:W-:-:S07]  /*0390*/  FSETP.GEU.AND P1, PT, |R18|, 6.5827683646048100446e-37, PT ;  /* 0x036000001200780b */ /* 0x008fce0003f2e200 */
[----:B------:R-:W-:-:S08]  /*03a0*/  DFMA R26, R26, R26, R26 ;  /* 0x0000001a1a1a722b */ /* 0x000fd0000000001a */
[----:B------:R-:W-:Y:S02]  /*03b0*/  DFMA R2, R2, R26, R2 ;  /* 0x0000001a0202722b */ /* 0x000fe40000000002 */
[----:B------:R-:W0:Y:S06]  /*03c0*/  LDC.64 R26, c[0x0][0x398] ;  /* 0x0000e600ff1a7b82 */ /* 0x000e2c0000000a00 */
[----:B------:R-:W-:-:S08]  /*03d0*/  DFMA R28, R2, -R28, 1 ;  /* 0x3ff00000021c742b */ /* 0x000fd0000000081c */
[----:B------:R-:W-:-:S08]  /*03e0*/  DFMA R28, R2, R28, R2 ;  /* 0x0000001c021c722b */ /* 0x000fd00000000002 */
[----:B0-----:R-:W-:-:S08]  /*03f0*/  DMUL R2, R28, R26 ;  /* 0x0000001a1c027228 */ /* 0x001fd00000000000 */
[----:B------:R-:W-:-:S08]  /*0400*/  DFMA R26, R2, -90, R26 ;  /* 0xc0568000021a782b */ /* 0x000fd0000000001a */
[----:B------:R-:W-:-:S10]  /*0410*/  DFMA R2, R28, R26, R2 ;  /* 0x0000001a1c02722b */ /* 0x000fd40000000002 */
[----:B------:R-:W-:-:S05]  /*0420*/  FFMA R15, RZ, 3.3515625, R3 ;  /* 0x40568000ff0f7823 */ /* 0x000fca0000000003 */
[----:B------:R-:W-:Y:S01]  /*0430*/  FSETP.GT.AND P0, PT, |R15|, 1.469367938527859385e-39, PT ;  /* 0x001000000f00780b */ /* 0x000fe20003f04200 */
[----:B----4-:R-:W-:-:S08]  /*0440*/  DADD R24, R24, -R10 ;  /* 0x0000000018187229 */ /* 0x010fd0000000080a */
[----:B------:R-:W-:-:S04]  /*0450*/  DFMA R42, R24, R42, R10 ;  /* 0x0000002a182a722b */ /* 0x000fc8000000000a */
[----:B------:R-:W-:Y:S07]  /*0460*/  @P0 BRA P1, `(.L_x_2) ;  /* 0x0000000000240947 */ /* 0x000fee0000800000 */
[----:B------:R-:W0:Y:S01]  /*0470*/  LDCU.64 UR4, c[0x0][0x398] ;  /* 0x00007300ff0477ac */ /* 0x000e220008000a00 */
[----:B------:R-:W-:Y:S01]  /*0480*/  IMAD.MOV.U32 R28, RZ, RZ, RZ ;  /* 0x000000ffff1c7224 */ /* 0x000fe200078e00ff */
[----:B------:R-:W-:Y:S01]  /*0490*/  MOV R18, 0x4e0 ;  /* 0x000004e000127802 */ /* 0x000fe20000000f00 */
[----:B------:R-:W-:Y:S01]  /*04a0*/  IMAD.MOV.U32 R29, RZ, RZ, 0x40568000 ;  /* 0x40568000ff1d7424 */ /* 0x000fe200078e00ff */
[----:B0-----:R-:W-:Y:S01]  /*04b0*/  MOV R30, UR4 ;  /* 0x00000004001e7c02 */ /* 0x001fe20008000f00 */
[----:B------:R-:W-:-:S07]  /*04c0*/  IMAD.U32 R31, RZ, RZ, UR5 ;  /* 0x00000005ff1f7e24 */ /* 0x000fce000f8e00ff */
[----:B-----5:R-:W-:Y:S05]  /*04d0*/  CALL.REL.NOINC `($__internal_0_$__cuda_sm20_div_rn_f64_full) ;  /* 0x0000002400007944 */ /* 0x020fea0003c00000 */
[----:B------:R-:W-:Y:S02]  /*04e0*/  IMAD.MOV.U32 R2, RZ, RZ, R34 ;  /* 0x000000ffff027224 */ /* 0x000fe400078e0022 */
[----:B------:R-:W-:-:S07]  /*04f0*/  IMAD.MOV.U32 R3, RZ, RZ, R35 ;  /* 0x000000ffff037224 */ /* 0x000fce00078e0023 */
.L_x_2:
[----:B------:R-:W0:Y:S01]  /*0500*/  MUFU.RCP64H R27, R25 ;  /* 0x00000019001b7308 */ /* 0x000e220000001800 */
[----:B------:R-:W-:Y:S01]  /*0510*/  IMAD.MOV.U32 R26, RZ, RZ, 0x1 ;  /* 0x00000001ff1a7424 */ /* 0x000fe200078e00ff */
[----:B------:R-:W1:Y:S01]  /*0520*/  LDCU.64 UR4, c[0x0][0x390] ;  /* 0x00007200ff0477ac */ /* 0x000e620008000a00 */
[C---:B------:R-:W-:Y:S01]  /*0530*/  DFMA R2, R24.reuse, R2, R10 ;  /* 0x000000021802722b */ /* 0x040fe2000000000a */
[----:B------:R-:W-:Y:S03]  /*0540*/  BSSY.RECONVERGENT B0, `(.L_x_3) ;  /* 0x0000016000007945 */ /* 0x000fe60003800200 */
[----:B0-----:R-:W-:Y:S02]  /*0550*/  DFMA R28, -R24, R26, 1 ;  /* 0x3ff00000181c742b */ /* 0x001fe4000000011a */
[----:B-1----:R-:W-:-:S06]  /*0560*/  DADD R42, -R42, UR4 ;  /* 0x000000042a2a7e29 */ /* 0x002fcc0008000100 */
[----:B------:R-:W-:Y:S02]  /*0570*/  DFMA R28, R28, R28, R28 ;  /* 0x0000001c1c1c722b */ /* 0x000fe4000000001c */
[----:B------:R-:W-:-:S06]  /*0580*/  DADD R2, R2, R42 ;  /* 0x0000000002027229 */ /* 0x000fcc000000002a */
[----:B------:R-:W-:Y:S02]  /*0590*/  DFMA R28, R26, R28, R26 ;  /* 0x0000001c1a1c722b */ /* 0x000fe4000000001a */
[----:B------:R-:W-:-:S06]  /*05a0*/  DADD R30, -R10, R2 ;  /* 0x000000000a1e7229 */ /* 0x000fcc0000000102 */
[----:B------:R-:W-:-:S04]  /*05b0*/  DFMA R26, -R24, R28, 1 ;  /* 0x3ff00000181a742b */ /* 0x000fc8000000011c */
[----:B------:R-:W-:-:S04]  /*05c0*/  FSETP.GEU.AND P1, PT, |R31|, 6.5827683646048100446e-37, PT ;  /* 0x036000001f00780b */ /* 0x000fc80003f2e200 */
[----:B------:R-:W-:-:S08]  /*05d0*/  DFMA R26, R28, R26, R28 ;  /* 0x0000001a1c1a722b */ /* 0x000fd0000000001c */
[----:B------:R-:W-:-:S08]  /*05e0*/  DMUL R2, R30, R26 ;  /* 0x0000001a1e027228 */ /* 0x000fd00000000000 */
[----:B------:R-:W-:-:S08]  /*05f0*/  DFMA R10, -R24, R2, R30 ;  /* 0x00000002180a722b */ /* 0x000fd0000000011e */
[----:B------:R-:W-:-:S10]  /*0600*/  DFMA R2, R26, R10, R2 ;  /* 0x0000000a1a02722b */ /* 0x000fd40000000002 */
[----:B------:R-:W-:-:S05]  /*0610*/  FFMA R10, RZ, R25, R3 ;  /* 0x00000019ff0a7223 */ /* 0x000fca0000000003 */
[----:B------:R-:W-:-:S13]  /*0620*/  FSETP.GT.AND P0, PT, |R10|, 1.469367938527859385e-39, PT ;  /* 0x001000000a00780b */ /* 0x000fda0003f04200 */
[----:B------:R-:W-:Y:S05]  /*0630*/  @P0 BRA P1, `(.L_x_4) ;  /* 0x0000000000180947 */ /* 0x000fea0000800000 */
[----:B------:R-:W-:Y:S01]  /*0640*/  IMAD.MOV.U32 R28, RZ, RZ, R24 ;  /* 0x000000ffff1c7224 */ /* 0x000fe200078e0018 */
[----:B------:R-:W-:Y:S01]  /*0650*/  MOV R18, 0x680 ;  /* 0x0000068000127802 */ /* 0x000fe20000000f00 */
[----:B------:R-:W-:-:S07]  /*0660*/  IMAD.MOV.U32 R29, RZ, RZ, R25 ;  /* 0x000000ffff1d7224 */ /* 0x000fce00078e0019 */
[----:B-----5:R-:W-:Y:S05]  /*0670*/  CALL.REL.NOINC `($__internal_0_$__cuda_sm20_div_rn_f64_full) ;  /* 0x0000002000987944 */ /* 0x020fea0003c00000 */
[----:B------:R-:W-:Y:S02]  /*0680*/  IMAD.MOV.U32 R2, RZ, RZ, R34 ;  /* 0x000000ffff027224 */ /* 0x000fe400078e0022 */
[----:B------:R-:W-:-:S07]  /*0690*/  IMAD.MOV.U32 R3, RZ, RZ, R35 ;  /* 0x000000ffff037224 */ /* 0x000fce00078e0023 */
.L_x_4:
[----:B------:R-:W-:Y:S05]  /*06a0*/  BSYNC.RECONVERGENT B0 ;  /* 0x0000000000007941 */ /* 0x000fea0003800200 */
.L_x_3:
[----:B------:R-:W0:Y:S01]  /*06b0*/  LDC.64 R24, c[0x0][0x380] ;  /* 0x0000e000ff187b82 */ /* 0x000e220000000a00 */
[----:B------:R-:W-:Y:S01]  /*06c0*/  DMUL R10, R2, 90 ;  /* 0x40568000020a7828 */ /* 0x000fe20000000000 */
[----:B------:R-:W-:Y:S01]  /*06d0*/  ISETP.NE.AND P0, PT, R46, 0x1, PT ;  /* 0x000000012e00780c */ /* 0x000fe20003f05270 */
[----:B------:R-:W-:Y:S01]  /*06e0*/  BSSY.RECONVERGENT B0, `(.L_x_5) ;  /* 0x000005b000007945 */ /* 0x000fe20003800200 */
[----:B------:R-:W-:Y:S02]  /*06f0*/  IMAD.MOV.U32 R3, RZ, RZ, R13 ;  /* 0x000000ffff037224 */ /* 0x000fe400078e000d */
[----:B------:R-:W-:Y:S02]  /*0700*/  IMAD.MOV.U32 R2, RZ, RZ, R45 ;  /* 0x000000ffff027224 */ /* 0x000fe400078e002d */
[----:B0-----:R-:W-:-:S04]  /*0710*/  IMAD.WIDE R24, R0, 0x8, R24 ;  /* 0x0000000800187825 */ /* 0x001fc800078e0218 */
[----:B------:R-:W-:Y:S01]  /*0720*/  IMAD.MOV.U32 R0, RZ, RZ, 0x2 ;  /* 0x00000002ff007424 */ /* 0x000fe200078e00ff */
[----:B------:R0:W-:Y:S02]  /*0730*/  STG.E.64 desc[UR8][R24.64], R10 ;  /* 0x0000000a18007986 */ /* 0x0001e4000c101b08 */
[----:B------:R-:W-:Y:S05]  /*0740*/  @!P0 BRA `(.L_x_6) ;  /* 0x0000000400508947 */ /* 0x000fea0003800000 */
[----:B------:R-:W-:-:S13]  /*0750*/  ISETP.NE.AND P0, PT, R46, 0x3, PT ;  /* 0x000000032e00780c */ /* 0x000fda0003f05270 */
[----:B------:R-:W-:Y:S05]  /*0760*/  @!P0 BRA `(.L_x_7) ;  /* 0x0000000000208947 */ /* 0x000fea0003800000 */
[----:B------:R-:W-:-:S13]  /*0770*/  ISETP.NE.AND P0, PT, R46, 0x2, PT ;  /* 0x000000022e00780c */ /* 0x000fda0003f05270 */
[----:B------:R-:W-:Y:S01]  /*0780*/  @!P0 IMAD.MOV.U32 R0, RZ, RZ, 0x3 ;  /* 0x00000003ff008424 */ /* 0x000fe200078e00ff */
[----:B------:R-:W-:Y:S01]  /*0790*/  @!P0 MOV R3, R14 ;  /* 0x0000000e00038202 */ /* 0x000fe20000000f00 */
[--C-:B------:R-:W-:Y:S02]  /*07a0*/  @!P0 IMAD.MOV.U32 R2, RZ, RZ, R45.reuse ;  /* 0x000000ffff028224 */ /* 0x100fe400078e002d */
[----:B------:R-:W-:Y:S02]  /*07b0*/  @P0 VIADD R0, R46, 0x1 ;  /* 0x000000012e000836 */ /* 0x000fe40000000000 */
[----:B------:R-:W-:Y:S02]  /*07c0*/  @P0 IMAD.MOV.U32 R2, RZ, RZ, R45 ;  /* 0x000000ffff020224 */ /* 0x000fe400078e002d */
[----:B------:R-:W-:Y:S01]  /*07d0*/  @P0 IMAD.MOV.U32 R3, RZ, RZ, R12 ;  /* 0x000000ffff030224 */ /* 0x000fe200078e000c */
[----:B------:R-:W-:Y:S06]  /*07e0*/  BRA `(.L_x_6) ;  /* 0x0000000400287947 */ /* 0x000fec0003800000 */
.L_x_7:
[----:B-----5:R-:W-:Y:S01]  /*07f0*/  VIADD R20, R20, 0x1 ;  /* 0x0000000114147836 */ /* 0x020fe20000000000 */
[----:B------:R-:W-:Y:S03]  /*0800*/  BSSY.RECONVERGENT B1, `(.L_x_8) ;  /* 0x000000c000017945 */ /* 0x000fe60003800200 */
[C---:B------:R-:W-:Y:S01]  /*0810*/  IMAD.WIDE.U32 R2, R20.reuse, -0x2daee0ad, RZ ;  /* 0xd2511f5314027825 */ /* 0x040fe200078e00ff */
[----:B------:R-:W-:-:S13]  /*0820*/  ISETP.NE.AND P0, PT, R20, RZ, PT ;  /* 0x000000ff1400720c */ /* 0x000fda0003f05270 */
[----:B------:R-:W-:Y:S05]  /*0830*/  @P0 BRA `(.L_x_9) ;  /* 0x0000000000200947 */ /* 0x000fea0003800000 */
[----:B------:R-:W-:-:S05]  /*0840*/  VIADD R21, R21, 0x1 ;  /* 0x0000000115157836 */ /* 0x000fca0000000000 */
[----:B------:R-:W-:-:S13]  /*0850*/  ISETP.NE.AND P0, PT, R21, RZ, PT ;  /* 0x000000ff1500720c */ /* 0x000fda0003f05270 */
[----:B------:R-:W-:Y:S02]  /*0860*/  @!P0 VIADD R22, R22, 0x1 ;  /* 0x0000000116168836 */ /* 0x000fe40000000000 */
[----:B------:R-:W-:Y:S02]  /*0870*/  @!P0 VIADD R0, R23, 0x1 ;  /* 0x0000000117008836 */ /* 0x000fe40000000000 */
[----:B------:R-:W-:Y:S01]  /*0880*/  @!P0 IMAD.MOV.U32 R21, RZ, RZ, RZ ;  /* 0x000000ffff158224 */ /* 0x000fe200078e00ff */
[----:B------:R-:W-:-:S13]  /*0890*/  ISETP.NE.AND P1, PT, R22, RZ, !P0 ;  /* 0x000000ff1600720c */ /* 0x000fda0004725270 */
[----:B------:R-:W-:-:S04]  /*08a0*/  @P1 IMAD.MOV R0, RZ, RZ, R23 ;  /* 0x000000ffff001224 */ /* 0x000fc800078e0217 */
[----:B------:R-:W-:-:S07]  /*08b0*/  @!P0 IMAD.MOV.U32 R23, RZ, RZ, R0 ;  /* 0x000000ffff178224 */ /* 0x000fce00078e0000 */
.L_x_9:
[----:B------:R-:W-:Y:S05]  /*08c0*/  BSYNC.RECONVERGENT B1 ;  /* 0x0000000000017941 */ /* 0x000fea0003800200 */
.L_x_8:
[----:B------:R-:W-:Y:S01]  /*08d0*/  IMAD.WIDE.U32 R12, R22, -0x326172a9, RZ ;  /* 0xcd9e8d57160c7825 */ /* 0x000fe200078e00ff */
[----:B0-----:R-:W-:-:S03]  /*08e0*/  LOP3.LUT R24, R23, R17, R3, 0x96, !PT ;  /* 0x0000001117187212 */ /* 0x001fc600078e9603 */
[----:B------:R-:W-:Y:S01]  /*08f0*/  VIADD R3, R16, 0x9e3779b9 ;  /* 0x9e3779b910037836 */ /* 0x000fe20000000000 */
[----:B------:R-:W-:Y:S01]  /*0900*/  LOP3.LUT R14, R21, R16, R13, 0x96, !PT ;  /* 0x00000010150e7212 */ /* 0x000fe200078e960d */
[----:B------:R-:W-:-:S04]  /*0910*/  IMAD.WIDE.U32 R24, R24, -0x326172a9, RZ ;  /* 0xcd9e8d5718187825 */ /* 0x000fc800078e00ff */
[----:B------:R-:W-:Y:S01]  /*0920*/  IMAD.WIDE.U32 R14, R14, -0x2daee0ad, RZ ;  /* 0xd2511f530e0e7825 */ /* 0x000fe200078e00ff */
[----:B------:R-:W-:-:S03]  /*0930*/  LOP3.LUT R3, R3, R12, R25, 0x96, !PT ;  /* 0x0000000c03037212 */ /* 0x000fc600078e9619 */
[C---:B------:R-:W-:Y:S02]  /*0940*/  VIADD R13, R17.reuse, 0xbb67ae85 ;  /* 0xbb67ae85110d7836 */ /* 0x040fe40000000000 */
[----:B------:R-:W-:Y:S02]  /*0950*/  VIADD R25, R17, 0x76cf5d0a ;  /* 0x76cf5d0a11197836 */ /* 0x000fe40000000000 */
[----:B------:R-:W-:Y:S01]  /*0960*/  IMAD.MOV.U32 R0, RZ, RZ, RZ ;  /* 0x000000ffff007224 */ /* 0x000fe200078e00ff */
[----:B------:R-:W-:Y:S01]  /*0970*/  LOP3.LUT R13, R13, R2, R15, 0x96, !PT ;  /* 0x000000020d0d7212 */ /* 0x000fe200078e960f */
[----:B------:R-:W-:Y:S01]  /*0980*/  IMAD.WIDE.U32 R2, R3, -0x2daee0ad, RZ ;  /* 0xd2511f5303027825 */ /* 0x000fe200078e00ff */
[----:B------:R-:W-:-:S03]  /*0990*/  IADD3 R15, PT, PT, R16, 0x3c6ef372, RZ ;  /* 0x3c6ef372100f7810 */ /* 0x000fc60007ffe0ff */
[----:B------:R-:W-:Y:S01]  /*09a0*/  IMAD.WIDE.U32 R12, R13, -0x326172a9, RZ ;  /* 0xcd9e8d570d0c7825 */ /* 0x000fe200078e00ff */
[----:B------:R-:W-:-:S03]  /*09b0*/  LOP3.LUT R25, R3, R14, R25, 0x96, !PT ;  /* 0x0000000e03197212 */ /* 0x000fc600078e9619 */
[----:B------:R-:W-:Y:S01]  /*09c0*/  VIADD R3, R16, 0xdaa66d2b ;  /* 0xdaa66d2b10037836 */ /* 0x000fe20000000000 */
[----:B------:R-:W-:Y:S01]  /*09d0*/  LOP3.LUT R15, R13, R24, R15, 0x96, !PT ;  /* 0x000000180d0f7212 */ /* 0x000fe200078e960f */
[----:B------:R-:W-:-:S04]  /*09e0*/  IMAD.WIDE.U32 R24, R25, -0x326172a9, RZ ;  /* 0xcd9e8d5719187825 */ /* 0x000fc800078e00ff */
[----:B------:R-:W-:Y:S01]  /*09f0*/  IMAD.WIDE.U32 R14, R15, -0x2daee0ad, RZ ;  /* 0xd2511f530f0e7825 */ /* 0x000fe200078e00ff */
[----:B------:R-:W-:-:S03]  /*0a00*/  LOP3.LUT R3, R25, R12, R3, 0x96, !PT ;  /* 0x0000000c19037212 */ /* 0x000fc600078e9603 */
[C---:B------:R-:W-:Y:S02]  /*0a10*/  VIADD R13, R17.reuse, 0x32370b8f ;  /* 0x32370b8f110d7836 */ /* 0x040fe40000000000 */
[----:B------:R-:W-:-:S03]  /*0a20*/  VIADD R25, R17, 0xed9eba14 ;  /* 0xed9eba1411197836 */ /* 0x000fc60000000000 */
        /* <DEDUP_REMOVED lines=21> */
[----:B------:R-:W-:Y:S02]  /*0b80*/  LOP3.LUT R3, R25, R12, R3, 0x96, !PT ;  /* 0x0000000c19037212 */ /* 0x000fe400078e9603 */
[C---:B------:R-:W-:Y:S01]  /*0b90*/  IADD3 R25, PT, PT, R17.reuse, -0x695add53, RZ ;  /* 0x96a522ad11197810 */ /* 0x040fe20007ffe0ff */
[----:B------:R-:W-:Y:S02]  /*0ba0*/  VIADD R13, R17, 0x1fd5c5a3 ;  /* 0x1fd5c5a3110d7836 */ /* 0x000fe40000000000 */
[----:B------:R-:W-:-:S03]  /*0bb0*/  IMAD.WIDE.U32 R26, R3, -0x2daee0ad, RZ ;  /* 0xd2511f53031a7825 */ /* 0x000fc600078e00ff */
[----:B------:R-:W-:Y:S01]  /*0bc0*/  LOP3.LUT R13, R15, R2, R13, 0x96, !PT ;  /* 0x000000020f0d7212 */ /* 0x000fe200078e960d */
[----:B------:R-:W-:Y:S02]  /*0bd0*/  VIADD R15, R17, 0xdb3d7428 ;  /* 0xdb3d7428110f7836 */ /* 0x000fe40000000000 */
[----:B------:R-:W-:Y:S02]  /*0be0*/  VIADD R3, R16, 0xf1bbcdc8 ;  /* 0xf1bbcdc810037836 */ /* 0x000fe40000000000 */
[----:B------:R-:W-:Y:S01]  /*0bf0*/  IMAD.WIDE.U32 R12, R13, -0x326172a9, RZ ;  /* 0xcd9e8d570d0c7825 */ /* 0x000fe200078e00ff */
[----:B------:R-:W-:-:S04]  /*0c00*/  LOP3.LUT R15, R27, R14, R15, 0x96, !PT ;  /* 0x0000000e1b0f7212 */ /* 0x000fc800078e960f */
[----:B------:R-:W-:Y:S01]  /*0c10*/  LOP3.LUT R3, R13, R24, R3, 0x96, !PT ;  /* 0x000000180d037212 */ /* 0x000fe200078e9603 */
[----:B------:R-:W-:-:S04]  /*0c20*/  IMAD.WIDE.U32 R14, R15, -0x326172a9, RZ ;  /* 0xcd9e8d570f0e7825 */ /* 0x000fc800078e00ff */
[----:B------:R-:W-:Y:S02]  /*0c30*/  VIADD R13, R16, 0x8ff34781 ;  /* 0x8ff34781100d7836 */ /* 0x000fe40000000000 */
[----:B------:R-:W-:-:S03]  /*0c40*/  IMAD.WIDE.U32 R2, R3, -0x2daee0ad, RZ ;  /* 0xd2511f5303027825 */ /* 0x000fc600078e00ff */
[----:B------:R-:W-:Y:S01]  /*0c50*/  LOP3.LUT R12, R15, R12, R13, 0x96, !PT ;  /* 0x0000000c0f0c7212 */ /* 0x000fe200078e960d */
[----:B------:R-:W-:Y:S01]  /*0c60*/  IMAD.MOV.U32 R13, RZ, RZ, R14 ;  /* 0x000000ffff0d7224 */ /* 0x000fe200078e000e */
[----:B------:R-:W-:Y:S01]  /*0c70*/  LOP3.LUT R14, R3, R26, R25, 0x96, !PT ;  /* 0x0000001a030e7212 */ /* 0x000fe200078e9619 */
[----:B------:R-:W-:-:S07]  /*0c80*/  IMAD.MOV.U32 R3, RZ, RZ, R45 ;  /* 0x000000ffff037224 */ /* 0x000fce00078e002d */
.L_x_6:
[----:B------:R-:W-:Y:S05]  /*0c90*/  BSYNC.RECONVERGENT B0 ;  /* 0x0000000000007941 */ /* 0x000fea0003800200 */
.L_x_5:
[----:B0-----:R-:W0:Y:S01]  /*0ca0*/  MUFU.RCP64H R25, 180 ;  /* 0x4066800000197908 */ /* 0x001e220000001800 */
[----:B------:R-:W-:Y:S01]  /*0cb0*/  IMAD.MOV.U32 R28, RZ, RZ, 0x0 ;  /* 0x00000000ff1c7424 */ /* 0x000fe200078e00ff */
[----:B------:R-:W-:Y:S01]  /*0cc0*/  UMOV UR4, 0x54442d18 ;  /* 0x54442d1800047882 */ /* 0x000fe20000000000 */
[----:B------:R-:W-:Y:S01]  /*0cd0*/  IMAD.MOV.U32 R29, RZ, RZ, 0x40668000 ;  /* 0x40668000ff1d7424 */ /* 0x000fe200078e00ff */
[----:B------:R-:W-:Y:S01]  /*0ce0*/  UMOV UR5, 0x400921fb ;  /* 0x400921fb00057882 */ /* 0x000fe20000000000 */
[----:B------:R-:W-:Y:S01]  /*0cf0*/  IMAD.MOV.U32 R24, RZ, RZ, 0x1 ;  /* 0x00000001ff187424 */ /* 0x000fe200078e00ff */
[----:B------:R-:W-:Y:S01]  /*0d00*/  BSSY.RECONVERGENT B0, `(.L_x_10) ;  /* 0x0000022000007945 */ /* 0x000fe20003800200 */
[----:B------:R-:W-:Y:S02]  /*0d10*/  IMAD.MOV.U32 R32, RZ, RZ, 0x0 ;  /* 0x00000000ff207424 */ /* 0x000fe400078e00ff */
[----:B------:R-:W-:Y:S02]  /*0d20*/  IMAD.MOV.U32 R33, RZ, RZ, 0x3df00000 ;  /* 0x3df00000ff217424 */ /* 0x000fe400078e00ff */
[----:B0-----:R-:W-:-:S08]  /*0d30*/  DFMA R26, R24, -R28, 1 ;  /* 0x3ff00000181a742b */ /* 0x001fd0000000081c */
[----:B------:R-:W-:-:S08]  /*0d40*/  DFMA R26, R26, R26, R26 ;  /* 0x0000001a1a1a722b */ /* 0x000fd0000000001a */
[----:B------:R-:W-:Y:S02]  /*0d50*/  DFMA R24, R24, R26, R24 ;  /* 0x0000001a1818722b */ /* 0x000fe40000000018 */
[----:B------:R-:W-:Y:S01]  /*0d60*/  DMUL R26, R10, UR4 ;  /* 0x000000040a1a7c28 */ /* 0x000fe20008000000 */
[----:B------:R-:W-:Y:S01]  /*0d70*/  UMOV UR4, 0x66666666 ;  /* 0x6666666600047882 */ /* 0x000fe20000000000 */
[----:B------:R-:W0:Y:S01]  /*0d80*/  I2F.F64.U32 R10, R3 ;  /* 0x00000003000a7312 */ /* 0x000e220000201800 */
[----:B------:R-:W-:-:S03]  /*0d90*/  UMOV UR5, 0x3fe66666 ;  /* 0x3fe6666600057882 */ /* 0x000fc60000000000 */
[----:B------:R-:W-:-:S04]  /*0da0*/  DFMA R28, R24, -R28, 1 ;  /* 0x3ff00000181c742b */ /* 0x000fc8000000081c */
[----:B------:R-:W-:-:S04]  /*0db0*/  FSETP.GEU.AND P1, PT, |R27|, 6.5827683646048100446e-37, PT ;  /* 0x036000001b00780b */ /* 0x000fc80003f2e200 */
[----:B------:R-:W-:Y:S02]  /*0dc0*/  DFMA R24, R24, R28, R24 ;  /* 0x0000001c1818722b */ /* 0x000fe40000000018 */
[----:B0-----:R-:W-:-:S06]  /*0dd0*/  DFMA R10, R10, R32, 2.3283064365386962891e-10 ;  /* 0x3df000000a0a742b */ /* 0x001fcc0000000020 */
[----:B------:R-:W-:-:S08]  /*0de0*/  DMUL R28, R26, R24 ;  /* 0x000000181a1c7228 */ /* 0x000fd00000000000 */
[----:B------:R-:W-:-:S08]  /*0df0*/  DFMA R30, R28, -180, R26 ;  /* 0xc06680001c1e782b */ /* 0x000fd0000000001a */
[----:B------:R-:W-:Y:S01]  /*0e00*/  DFMA R24, R24, R30, R28 ;  /* 0x0000001e1818722b */ /* 0x000fe2000000001c */
[----:B------:R-:W-:Y:S02]  /*0e10*/  IMAD.MOV.U32 R28, RZ, RZ, 0x0 ;  /* 0x00000000ff1c7424 */ /* 0x000fe400078e00ff */
[----:B------:R-:W-:-:S07]  /*0e20*/  IMAD.MOV.U32 R29, RZ, RZ, 0x40000000 ;  /* 0x40000000ff1d7424 */ /* 0x000fce00078e00ff */
[----:B------:R-:W-:Y:S01]  /*0e30*/  FFMA R15, RZ, 3.6015625, R25 ;  /* 0x40668000ff0f7823 */ /* 0x000fe20000000019 */
[----:B------:R-:W-:Y:S01]  /*0e40*/  DFMA R10, R10, R28, -1 ;  /* 0xbff000000a0a742b */ /* 0x000fe2000000001c */
[----:B------:R-:W-:-:S03]  /*0e50*/  IMAD.MOV.U32 R28, RZ, RZ, 0x33333333 ;  /* 0x33333333ff1c7424 */ /* 0x000fc600078e00ff */
[----:B------:R-:W-:Y:S01]  /*0e60*/  FSETP.GT.AND P0, PT, |R15|, 1.469367938527859385e-39, PT ;  /* 0x001000000f00780b */ /* 0x000fe20003f04200 */
[----:B------:R-:W-:-:S06]  /*0e70*/  IMAD.MOV.U32 R29, RZ, RZ, 0x3fd33333 ;  /* 0x3fd33333ff1d7424 */ /* 0x000fcc00078e00ff */
[----:B------:R-:W-:-:S06]  /*0e80*/  DFMA R10, R10, UR4, R28 ;  /* 0x000000040a0a7c2b */ /* 0x000fcc000800001c */
[----:B------:R-:W-:Y:S05]  /*0e90*/  @P0 BRA P1, `(.L_x_11) ;  /* 0x0000000000200947 */ /* 0x000fea0000800000 */
[----:B------:R-:W-:Y:S01]  /*0ea0*/  IMAD.MOV.U32 R30, RZ, RZ, R26 ;  /* 0x000000ffff1e7224 */ /* 0x000fe200078e001a */
[----:B------:R-:W-:Y:S01]  /*0eb0*/  MOV R31, R27 ;  /* 0x0000001b001f7202 */ /* 0x000fe20000000f00 */
[----:B------:R-:W-:Y:S01]  /*0ec0*/  IMAD.MOV.U32 R28, RZ, RZ, RZ ;  /* 0x000000ffff1c7224 */ /* 0x000fe200078e00ff */
[----:B------:R-:W-:Y:S01]  /*0ed0*/  MOV R18, 0xf00 ;  /* 0x00000f0000127802 */ /* 0x000fe20000000f00 */
[----:B------:R-:W-:-:S07]  /*0ee0*/  IMAD.MOV.U32 R29, RZ, RZ, 0x40668000 ;  /* 0x40668000ff1d7424 */ /* 0x000fce00078e00ff */
[----:B-----5:R-:W-:Y:S05]  /*0ef0*/  CALL.REL.NOINC `($__internal_0_$__cuda_sm20_div_rn_f64_full) ;  /* 0x0000001800787944 */ /* 0x020fea0003c00000 */
[----:B------:R-:W-:Y:S02]  /*0f00*/  IMAD.MOV.U32 R24, RZ, RZ, R34 ;  /* 0x000000ffff187224 */ /* 0x000fe400078e0022 */
[----:B------:R-:W-:-:S07]  /*0f10*/  IMAD.MOV.U32 R25, RZ, RZ, R35 ;  /* 0x000000ffff197224 */ /* 0x000fce00078e0023 */
.L_x_11:
[----:B------:R-:W-:Y:S05]  /*0f20*/  BSYNC.RECONVERGENT B0 ;  /* 0x0000000000007941 */ /* 0x000fea0003800200 */
.L_x_10:
[----:B------:R-:W0:Y:S01]  /*0f30*/  MUFU.RCP64H R27, 180 ;  /* 0x40668000001b7908 */ /* 0x000e220000001800 */
[----:B------:R-:W-:Y:S01]  /*0f40*/  IMAD.MOV.U32 R28, RZ, RZ, 0x0 ;  /* 0x00000000ff1c7424 */ /* 0x000fe200078e00ff */
[----:B------:R-:W1:Y:S01]  /*0f50*/  LDCU.64 UR4, c[0x0][0x398] ;  /* 0x00007300ff0477ac */ /* 0x000e620008000a00 */
[----:B------:R-:W-:Y:S02]  /*0f60*/  IMAD.MOV.U32 R29, RZ, RZ, 0x40668000 ;  /* 0x40668000ff1d7424 */ /* 0x000fe400078e00ff */
[----:B------:R-:W-:-:S06]  /*0f70*/  IMAD.MOV.U32 R26, RZ, RZ, 0x1 ;  /* 0x00000001ff1a7424 */ /* 0x000fcc00078e00ff */
[----:B0-----:R-:W-:-:S08]  /*0f80*/  DFMA R30, R26, -R28, 1 ;  /* 0x3ff000001a1e742b */ /* 0x001fd0000000081c */
[----:B------:R-:W-:-:S08]  /*0f90*/  DFMA R30, R30, R30, R30 ;  /* 0x0000001e1e1e722b */ /* 0x000fd0000000001e */
[----:B------:R-:W-:Y:S01]  /*0fa0*/  DFMA R26, R26, R30, R26 ;  /* 0x0000001e1a1a722b */ /* 0x000fe2000000001a */
[----:B------:R-:W-:Y:S02]  /*0fb0*/  IMAD.MOV.U32 R30, RZ, RZ, 0x54442d18 ;  /* 0x54442d18ff1e7424 */ /* 0x000fe400078e00ff */
[----:B------:R-:W-:-:S05]  /*0fc0*/  IMAD.MOV.U32 R31, RZ, RZ, 0x400921fb ;  /* 0x400921fbff1f7424 */ /* 0x000fca00078e00ff */
[----:B------:R-:W-:Y:S02]  /*0fd0*/  DFMA R28, R26, -R28, 1 ;  /* 0x3ff000001a1c742b */ /* 0x000fe4000000081c */
[----:B-1----:R-:W-:-:S06]  /*0fe0*/  DMUL R30, R30, UR4 ;  /* 0x000000041e1e7c28 */ /* 0x002fcc0008000000 */
[----:B------:R-:W-:-:S04]  /*0ff0*/  DFMA R28, R26, R28, R26 ;  /* 0x0000001c1a1c722b */ /* 0x000fc8000000001a */
[----:B------:R-:W-:-:S04]  /*1000*/  FSETP.GEU.AND P1, PT, |R31|, 6.5827683646048100446e-37, PT ;  /* 0x036000001f00780b */ /* 0x000fc80003f2e200 */
[----:B------:R-:W-:-:S08]  /*1010*/  DMUL R42, R28, R30 ;  /* 0x0000001e1c2a7228 */ /* 0x000fd00000000000 */
[----:B------:R-:W-:-:S08]  /*1020*/  DFMA R26, R42, -180, R30 ;  /* 0xc06680002a1a782b */ /* 0x000fd0000000001e */
[----:B------:R-:W-:-:S10]  /*1030*/  DFMA R42, R28, R26, R42 ;  /* 0x0000001a1c2a722b */ /* 0x000fd4000000002a */
[----:B------:R-:W-:-:S05]  /*1040*/  FFMA R3, RZ, 3.6015625, R43 ;  /* 0x40668000ff037823 */ /* 0x000fca000000002b */
[----:B------:R-:W-:-:S13]  /*1050*/  FSETP.GT.AND P0, PT, |R3|, 1.469367938527859385e-39, PT ;  /* 0x001000000300780b */ /* 0x000fda0003f04200 */
[----:B------:R-:W-:Y:S05]  /*1060*/  @P0 BRA P1, `(.L_x_12) ;  /* 0x0000000000180947 */ /* 0x000fea0000800000 */
[----:B------:R-:W-:Y:S01]  /*1070*/  IMAD.MOV.U32 R28, RZ, RZ, RZ ;  /* 0x000000ffff1c7224 */ /* 0x000fe200078e00ff */
[----:B------:R-:W-:Y:S01]  /*1080*/  MOV R18, 0x10b0 ;  /* 0x000010b000127802 */ /* 0x000fe20000000f00 */
[----:B------:R-:W-:-:S07]  /*1090*/  IMAD.MOV.U32 R29, RZ, RZ, 0x40668000 ;  /* 0x40668000ff1d7424 */ /* 0x000fce00078e00ff */
[----:B-----5:R-:W-:Y:S05]  /*10a0*/  CALL.REL.NOINC `($__internal_0_$__cuda_sm20_div_rn_f64_full) ;  /* 0x00000018000c7944 */ /* 0x020fea0003c00000 */
[----:B------:R-:W-:Y:S02]  /*10b0*/  IMAD.MOV.U32 R42, RZ, RZ, R34 ;  /* 0x000000ffff2a7224 */ /* 0x000fe400078e0022 */
[----:B------:R-:W-:-:S07]  /*10c0*/  IMAD.MOV.U32 R43, RZ, RZ, R35 ;  /* 0x000000ffff2b7224 */ /* 0x000fce00078e0023 */
.L_x_12:
[----:B------:R-:W-:Y:S01]  /*10d0*/  DSETP.NEU.AND P0, PT, |R24|, +INF , PT ;  /* 0x7ff000001800742a */ /* 0x000fe20003f0d200 */
[----:B------:R-:W-:-:S13]  /*10e0*/  BSSY.RECONVERGENT B0, `(.L_x_13) ;  /* 0x0000019000007945 */ /* 0x000fda0003800200 */
[----:B------:R-:W-:Y:S01]  /*10f0*/  @!P0 DMUL R38, RZ, R24 ;  /* 0x00000018ff268228 */ /* 0x000fe20000000000 */
[----:B------:R-:W-:Y:S01]  /*1100*/  @!P0 MOV R3, RZ ;  /* 0x000000ff00038202 */ /* 0x000fe20000000f00 */
[----:B------:R-:W-:Y:S09]  /*1110*/  @!P0 BRA `(.L_x_14) ;  /* 0x0000000000548947 */ /* 0x000ff20003800000 */
[----:B------:R-:W-:Y:S01]  /*1120*/  UMOV UR4, 0x6dc9c883 ;  /* 0x6dc9c88300047882 */ /* 0x000fe20000000000 */
[----:B------:R-:W-:Y:S01]  /*1130*/  UMOV UR5, 0x3fe45f30 ;  /* 0x3fe45f3000057882 */ /* 0x000fe20000000000 */
[C---:B------:R-:W-:Y:S02]  /*1140*/  DSETP.GE.AND P0, PT, |R24|.reuse, 2.14748364800000000000e+09, PT ;  /* 0x41e000001800742a */ /* 0x040fe40003f06200 */
[----:B------:R-:W-:Y:S01]  /*1150*/  DMUL R26, R24, UR4 ;  /* 0x00000004181a7c28 */ /* 0x000fe20008000000 */
[----:B------:R-:W-:Y:S01]  /*1160*/  UMOV UR4, 0x54442d18 ;  /* 0x54442d1800047882 */ /* 0x000fe20000000000 */
[----:B------:R-:W-:-:S04]  /*1170*/  UMOV UR5, 0x3ff921fb ;  /* 0x3ff921fb00057882 */ /* 0x000fc80000000000 */
[----:B------:R-:W0:Y:S08]  /*1180*/  F2I.F64 R3, R26 ;  /* 0x0000001a00037311 */ /* 0x000e300000301100 */
[----:B0-----:R-:W0:Y:S02]  /*1190*/  I2F.F64 R38, R3 ;  /* 0x0000000300267312 */ /* 0x001e240000201c00 */
[----:B0-----:R-:W-:Y:S01]  /*11a0*/  DFMA R28, R38, -UR4, R24 ;  /* 0x80000004261c7c2b */ /* 0x001fe20008000018 */
[----:B------:R-:W-:Y:S01]  /*11b0*/  UMOV UR4, 0x33145c00 ;  /* 0x33145c0000047882 */ /* 0x000fe20000000000 */
[----:B------:R-:W-:-:S06]  /*11c0*/  UMOV UR5, 0x3c91a626 ;  /* 0x3c91a62600057882 */ /* 0x000fcc0000000000 */
[----:B------:R-:W-:Y:S01]  /*11d0*/  DFMA R28, R38, -UR4, R28 ;  /* 0x80000004261c7c2b */ /* 0x000fe2000800001c */
[----:B------:R-:W-:Y:S01]  /*11e0*/  UMOV UR4, 0x252049c0 ;  /* 0x252049c000047882 */ /* 0x000fe20000000000 */
[----:B------:R-:W-:-:S06]  /*11f0*/  UMOV UR5, 0x397b839a ;  /* 0x397b839a00057882 */ /* 0x000fcc0000000000 */
[----:B------:R-:W-:Y:S01]  /*1200*/  DFMA R38, R38, -UR4, R28 ;  /* 0x8000000426267c2b */ /* 0x000fe2000800001c */
[----:B------:R-:W-:Y:S10]  /*1210*/  @!P0 BRA `(.L_x_14) ;  /* 0x0000000000148947 */ /* 0x000ff40003800000 */
[----:B------:R-:W-:Y:S01]  /*1220*/  IMAD.MOV.U32 R3, RZ, RZ, R25 ;  /* 0x000000ffff037224 */ /* 0x000fe200078e0019 */
[----:B------:R-:W-:-:S07]  /*1230*/  MOV R18, 0x1250 ;  /* 0x0000125000127802 */ /* 0x000fce0000000f00 */
[----:B-----5:R-:W-:Y:S05]  /*1240*/  CALL.REL.NOINC `($_Z42prs_update_emergent_incident_angles_kernelPdS_dddS_S_jjP24curandStatePhilox4_32_10$__internal_trig_reduction_slowpathd) ;  /* 0x0000001c00cc7944 */ /* 0x020fea0003c00000 */
[----:B------:R-:W-:Y:S02]  /*1250*/  IMAD.MOV.U32 R38, RZ, RZ, R30 ;  /* 0x000000ffff267224 */ /* 0x000fe400078e001e */
[----:B------:R-:W-:-:S07]  /*1260*/  IMAD.MOV.U32 R39, RZ, RZ, R31 ;  /* 0x000000ffff277224 */ /* 0x000fce00078e001f */
.L_x_14:
[----:B------:R-:W-:Y:S05]  /*1270*/  BSYNC.RECONVERGENT B0 ;  /* 0x0000000000007941 */ /* 0x000fea0003800200 */
.L_x_13:
[----:B------:R-:W0:Y:S01]  /*1280*/  LDCU.64 UR4, c[0x4][0x48] ;  /* 0x01000900ff0477ac */ /* 0x000e220008000a00 */
[----:B------:R-:W-:-:S05]  /*1290*/  IMAD.SHL.U32 R15, R3, 0x40, RZ ;  /* 0x00000040030f7824 */ /* 0x000fca00078e00ff */
[----:B------:R-:W-:-:S04]  /*12a0*/  LOP3.LUT R15, R15, 0x40, RZ, 0xc0, !PT ;  /* 0x000000400f0f7812 */ /* 0x000fc800078ec0ff */
[----:B0-----:R-:W-:-:S05]  /*12b0*/  IADD3 R44, P0, PT, R15, UR4, RZ ;  /* 0x000000040f2c7c10 */ /* 0x001fca000ff1e0ff */
[----:B------:R-:W-:-:S05]  /*12c0*/  IMAD.X R45, RZ, RZ, UR5, P0 ;  /* 0x00000005ff2d7e24 */ /* 0x000fca00080e06ff */
[----:B------:R-:W2:Y:S04]  /*12d0*/  LDG.E.128.CONSTANT R24, desc[UR8][R44.64] ;  /* 0x000000082c187981 */ /* 0x000ea8000c1e9d00 */
[----:B------:R-:W3:Y:S04]  /*12e0*/  LDG.E.128.CONSTANT R28, desc[UR8][R44.64+0x10] ;  /* 0x000010082c1c7981 */ /* 0x000ee8000c1e9d00 */
[----:B------:R0:W4:Y:S01]  /*12f0*/  LDG.E.128.CONSTANT R32, desc[UR8][R44.64+0x20] ;  /* 0x000020082c207981 */ /* 0x000122000c1e9d00 */
[----:B------:R-:W-:Y:S01]  /*1300*/  LOP3.LUT R15, R3, 0x1, RZ, 0xc0, !PT ;  /* 0x00000001030f7812 */ /* 0x000fe200078ec0ff */
[----:B------:R-:W-:Y:S01]  /*1310*/  IMAD.MOV.U32 R46, RZ, RZ, 0x20fd8164 ;  /* 0x20fd8164ff2e7424 */ /* 0x000fe200078e00ff */
[----:B------:R-:W-:Y:S01]  /*1320*/  DMUL R40, R38, R38 ;  /* 0x0000002626287228 */ /* 0x000fe20000000000 */
[----:B------:R-:W-:Y:S01]  /*1330*/  BSSY.RECONVERGENT B0, `(.L_x_15) ;  /* 0x0000033000007945 */ /* 0x000fe20003800200 */
[----:B------:R-:W-:Y:S01]  /*1340*/  ISETP.NE.U32.AND P0, PT, R15, 0x1, PT ;  /* 0x000000010f00780c */ /* 0x000fe20003f05070 */
[----:B------:R-:W-:Y:S01]  /*1350*/  IMAD.MOV.U32 R15, RZ, RZ, 0x3da8ff83 ;  /* 0x3da8ff83ff0f7424 */ /* 0x000fe200078e00ff */
[----:B------:R-:W-:-:S02]  /*1360*/  DSETP.NEU.AND P2, PT, |R42|, +INF , PT ;  /* 0x7ff000002a00742a */ /* 0x000fc40003f4d200 */
[----:B------:R-:W-:Y:S02]  /*1370*/  FSEL R46, R46, -8.06006814911005101289e+34, !P0 ;  /* 0xf9785eba2e2e7808 */ /* 0x000fe40004000000 */
[----:B------:R-:W-:-:S10]  /*1380*/  FSEL R47, -R15, 0.11223486810922622681, !P0 ;  /* 0x3de5db650f2f7808 */ /* 0x000fd40004000100 */
[----:B0-----:R-:W-:Y:S02]  /*1390*/  @!P2 DMUL R44, RZ, R42 ;  /* 0x0000002aff2ca228 */ /* 0x001fe40000000000 */
[----:B--2---:R-:W-:-:S08]  /*13a0*/  DFMA R24, R40, R46, R24 ;  /* 0x0000002e2818722b */ /* 0x004fd00000000018 */
[----:B------:R-:W-:-:S08]  /*13b0*/  DFMA R24, R40, R24, R26 ;  /* 0x000000182818722b */ /* 0x000fd0000000001a */
[C---:B---3--:R-:W-:Y:S01]  /*13c0*/  DFMA R24, R40.reuse, R24, R28 ;  /* 0x000000182818722b */ /* 0x048fe2000000001c */
[----:B------:R-:W0:Y:S07]  /*13d0*/  LDC.64 R28, c[0x0][0x3a0] ;  /* 0x0000e800ff1c7b82 */ /* 0x000e2e0000000a00 */
[----:B------:R-:W-:-:S08]  /*13e0*/  DFMA R24, R40, R24, R30 ;  /* 0x000000182818722b */ /* 0x000fd0000000001e */
[----:B----4-:R-:W-:-:S08]  /*13f0*/  DFMA R24, R40, R24, R32 ;  /* 0x000000182818722b */ /* 0x010fd00000000020 */
[----:B------:R-:W-:-:S08]  /*1400*/  DFMA R24, R40, R24, R34 ;  /* 0x000000182818722b */ /* 0x000fd00000000022 */
[----:B------:R-:W-:Y:S02]  /*1410*/  DFMA R38, R24, R38, R38 ;  /* 0x000000261826722b */ /* 0x000fe40000000026 */
[----:B------:R-:W-:-:S10]  /*1420*/  DFMA R24, R40, R24, 1 ;  /* 0x3ff000002818742b */ /* 0x000fd40000000018 */
[----:B------:R-:W-:Y:S02]  /*1430*/  FSEL R26, R24, R38, !P0 ;  /* 0x00000026181a7208 */ /* 0x000fe40004000000 */
[----:B------:R-:W-:Y:S02]  /*1440*/  FSEL R27, R25, R39, !P0 ;  /* 0x00000027191b7208 */ /* 0x000fe40004000000 */
[----:B------:R-:W-:Y:S01]  /*1450*/  LOP3.LUT P0, RZ, R3, 0x2, RZ, 0xc0, !PT ;  /* 0x0000000203ff7812 */ /* 0x000fe2000780c0ff */
[----:B------:R-:W-:-:S03]  /*1460*/  @!P2 IMAD.MOV.U32 R3, RZ, RZ, 0x1 ;  /* 0x00000001ff03a424 */ /* 0x000fc600078e00ff */
[----:B------:R-:W-:-:S10]  /*1470*/  DADD R24, RZ, -R26 ;  /* 0x00000000ff187229 */ /* 0x000fd4000000081a */
[----:B------:R-:W-:Y:S02]  /*1480*/  FSEL R40, R26, R24, !P0 ;  /* 0x000000181a287208 */ /* 0x000fe40004000000 */
[----:B------:R-:W-:-:S06]  /*1490*/  FSEL R41, R27, R25, !P0 ;  /* 0x000000191b297208 */ /* 0x000fcc0004000000 */
[----:B------:R-:W-:-:S08]  /*14a0*/  DMUL R38, R40, R40 ;  /* 0x0000002828267228 */ /* 0x000fd00000000000 */
[----:B0-----:R-:W-:Y:S01]  /*14b0*/  DFMA R38, R28, R28, -R38 ;  /* 0x0000001c1c26722b */ /* 0x001fe20000000826 */
[----:B------:R-:W-:Y:S10]  /*14c0*/  @!P2 BRA `(.L_x_16) ;  /* 0x000000000064a947 */ /* 0x000ff40003800000 */
[----:B------:R-:W-:Y:S01]  /*14d0*/  UMOV UR4, 0x6dc9c883 ;  /* 0x6dc9c88300047882 */ /* 0x000fe20000000000 */
[----:B------:R-:W-:Y:S01]  /*14e0*/  UMOV UR5, 0x3fe45f30 ;  /* 0x3fe45f3000057882 */ /* 0x000fe20000000000 */
[C---:B------:R-:W-:Y:S01]  /*14f0*/  DSETP.GE.AND P0, PT, |R42|.reuse, 2.14748364800000000000e+09, PT ;  /* 0x41e000002a00742a */ /* 0x040fe20003f06200 */
[----:B------:R-:W-:Y:S01]  /*1500*/  BSSY.RECONVERGENT B1, `(.L_x_17) ;  /* 0x0000014000017945 */ /* 0x000fe20003800200 */
        /* <DEDUP_REMOVED lines=14> */
[----:B------:R-:W-:Y:S01]  /*15f0*/  MOV R18, 0x1620 ;  /* 0x0000162000127802 */ /* 0x000fe20000000f00 */
[----:B------:R-:W-:-:S07]  /*1600*/  IMAD.MOV.U32 R3, RZ, RZ, R43 ;  /* 0x000000ffff037224 */ /* 0x000fce00078e002b */
[----:B-----5:R-:W-:Y:S05]  /*1610*/  CALL.REL.NOINC `($_Z42prs_update_emergent_incident_angles_kernelPdS_dddS_S_jjP24curandStatePhilox4_32_10$__internal_trig_reduction_slowpathd) ;  /* 0x0000001800d87944 */ /* 0x020fea0003c00000 */
[----:B------:R-:W-:Y:S02]  /*1620*/  IMAD.MOV.U32 R44, RZ, RZ, R30 ;  /* 0x000000ffff2c7224 */ /* 0x000fe400078e001e */
[----:B------:R-:W-:-:S07]  /*1630*/  IMAD.MOV.U32 R45, RZ, RZ, R31 ;  /* 0x000000ffff2d7224 */ /* 0x000fce00078e001f */
.L_x_18:
[----:B------:R-:W-:Y:S05]  /*1640*/  BSYNC.RECONVERGENT B1 ;  /* 0x0000000000017941 */ /* 0x000fea0003800200 */
.L_x_17:
[----:B------:R-:W-:-:S07]  /*1650*/  VIADD R3, R3, 0x1 ;  /* 0x0000000103037836 */ /* 0x000fce0000000000 */
.L_x_16:
[----:B------:R-:W-:Y:S05]  /*1660*/  BSYNC.RECONVERGENT B0 ;  /* 0x0000000000007941 */ /* 0x000fea0003800200 */
.L_x_15:
[----:B------:R-:W0:Y:S01]  /*1670*/  LDCU.64 UR4, c[0x4][0x48] ;  /* 0x01000900ff0477ac */ /* 0x000e220008000a00 */
[----:B------:R-:W-:-:S04]  /*1680*/  SHF.L.U32 R15, R3, 0x6, RZ ;  /* 0x00000006030f7819 */ /* 0x000fc800000006ff */
[----:B------:R-:W-:-:S04]  /*1690*/  LOP3.LUT R15, R15, 0x40, RZ, 0xc0, !PT ;  /* 0x000000400f0f7812 */ /* 0x000fc800078ec0ff */
[----:B0-----:R-:W-:-:S05]  /*16a0*/  IADD3 R50, P0, PT, R15, UR4, RZ ;  /* 0x000000040f327c10 */ /* 0x001fca000ff1e0ff */
[----:B------:R-:W-:-:S05]  /*16b0*/  IMAD.X R51, RZ, RZ, UR5, P0 ;  /* 0x00000005ff337e24 */ /* 0x000fca00080e06ff */
[----:B------:R-:W2:Y:S04]  /*16c0*/  LDG.E.128.CONSTANT R24, desc[UR8][R50.64] ;  /* 0x0000000832187981 */ /* 0x000ea8000c1e9d00 */
[----:B------:R-:W3:Y:S04]  /*16d0*/  LDG.E.128.CONSTANT R28, desc[UR8][R50.64+0x10] ;  /* 0x00001008321c7981 */ /* 0x000ee8000c1e9d00 */
[----:B------:R-:W4:Y:S01]  /*16e0*/  LDG.E.128.CONSTANT R32, desc[UR8][R50.64+0x20] ;  /* 0x0000200832207981 */ /* 0x000f22000c1e9d00 */
[----:B------:R-:W-:Y:S01]  /*16f0*/  LOP3.LUT R15, R3, 0x1, RZ, 0xc0, !PT ;  /* 0x00000001030f7812 */ /* 0x000fe200078ec0ff */
[----:B------:R-:W-:Y:S01]  /*1700*/  IMAD.MOV.U32 R48, RZ, RZ, 0x20fd8164 ;  /* 0x20fd8164ff307424 */ /* 0x000fe200078e00ff */
[----:B------:R-:W-:Y:S01]  /*1710*/  DMUL R46, R44, R44 ;  /* 0x0000002c2c2e7228 */ /* 0x000fe20000000000 */
[----:B------:R-:W-:Y:S01]  /*1720*/  BSSY.RECONVERGENT B0, `(.L_x_19) ;  /* 0x000002c000007945 */ /* 0x000fe20003800200 */
[----:B------:R-:W-:Y:S01]  /*1730*/  ISETP.NE.U32.AND P0, PT, R15, 0x1, PT ;  /* 0x000000010f00780c */ /* 0x000fe20003f05070 */
[----:B------:R-:W-:-:S03]  /*1740*/  IMAD.MOV.U32 R15, RZ, RZ, 0x3da8ff83 ;  /* 0x3da8ff83ff0f7424 */ /* 0x000fc600078e00ff */
[----:B------:R-:W-:Y:S02]  /*1750*/  FSEL R48, R48, -8.06006814911005101289e+34, !P0 ;  /* 0xf9785eba30307808 */ /* 0x000fe40004000000 */
[----:B------:R-:W-:-:S06]  /*1760*/  FSEL R49, -R15, 0.11223486810922622681, !P0 ;  /* 0x3de5db650f317808 */ /* 0x000fcc0004000100 */
[----:B--2---:R-:W-:-:S08]  /*1770*/  DFMA R24, R46, R48, R24 ;  /* 0x000000302e18722b */ /* 0x004fd00000000018 */
[----:B------:R-:W-:-:S08]  /*1780*/  DFMA R24, R46, R24, R26 ;  /* 0x000000182e18722b */ /* 0x000fd0000000001a */
[----:B---3--:R-:W-:-:S08]  /*1790*/  DFMA R24, R46, R24, R28 ;  /* 0x000000182e18722b */ /* 0x008fd0000000001c */
[----:B------:R-:W-:-:S08]  /*17a0*/  DFMA R24, R46, R24, R30 ;  /* 0x000000182e18722b */ /* 0x000fd0000000001e */
[----:B----4-:R-:W-:-:S08]  /*17b0*/  DFMA R24, R46, R24, R32 ;  /* 0x000000182e18722b */ /* 0x010fd00000000020 */
[----:B------:R-:W-:-:S08]  /*17c0*/  DFMA R24, R46, R24, R34 ;  /* 0x000000182e18722b */ /* 0x000fd00000000022 */
[----:B------:R-:W-:Y:S02]  /*17d0*/  DFMA R44, R24, R44, R44 ;  /* 0x0000002c182c722b */ /* 0x000fe4000000002c */
[----:B------:R-:W-:Y:S02]  /*17e0*/  DFMA R24, R46, R24, 1 ;  /* 0x3ff000002e18742b */ /* 0x000fe40000000018 */
[----:B------:R-:W-:-:S08]  /*17f0*/  @!P2 DMUL R46, RZ, R42 ;  /* 0x0000002aff2ea228 */ /* 0x000fd00000000000 */
[----:B------:R-:W-:Y:S02]  /*1800*/  FSEL R26, R24, R44, !P0 ;  /* 0x0000002c181a7208 */ /* 0x000fe40004000000 */
[----:B------:R-:W-:Y:S02]  /*1810*/  FSEL R27, R25, R45, !P0 ;  /* 0x0000002d191b7208 */ /* 0x000fe40004000000 */
[----:B------:R-:W-:Y:S01]  /*1820*/  LOP3.LUT P0, RZ, R3, 0x2, RZ, 0xc0, !PT ;  /* 0x0000000203ff7812 */ /* 0x000fe2000780c0ff */
[----:B------:R-:W-:-:S03]  /*1830*/  @!P2 IMAD.MOV.U32 R3, RZ, RZ, RZ ;  /* 0x000000ffff03a224 */ /* 0x000fc600078e00ff */
[----:B------:R-:W-:-:S10]  /*1840*/  DADD R24, RZ, -R26 ;  /* 0x00000000ff187229 */ /* 0x000fd4000000081a */
[----:B------:R-:W-:Y:S02]  /*1850*/  FSEL R44, R26, R24, !P0 ;  /* 0x000000181a2c7208 */ /* 0x000fe40004000000 */
[----:B------:R-:W-:Y:S01]  /*1860*/  FSEL R45, R27, R25, !P0 ;  /* 0x000000191b2d7208 */ /* 0x000fe20004000000 */
[----:B------:R-:W-:Y:S06]  /*1870*/  @!P2 BRA `(.L_x_20) ;  /* 0x000000000058a947 */ /* 0x000fec0003800000 */
        /* <DEDUP_REMOVED lines=22> */
.L_x_20:
[----:B------:R-:W-:Y:S05]  /*19e0*/  BSYNC.RECONVERGENT B0 ;  /* 0x0000000000007941 */ /* 0x000fea0003800200 */
.L_x_19:
[----:B------:R-:W0:Y:S01]  /*19f0*/  LDCU.64 UR4, c[0x4][0x48] ;  /* 0x01000900ff0477ac */ /* 0x000e220008000a00 */
[----:B------:R-:W-:-:S05]  /*1a00*/  IMAD.SHL.U32 R15, R3, 0x40, RZ ;  /* 0x00000040030f7824 */ /* 0x000fca00078e00ff */
        /* <DEDUP_REMOVED lines=11> */
[----:B------:R-:W-:Y:S01]  /*1ac0*/  IMAD.MOV.U32 R15, RZ, RZ, 0x3da8ff83 ;  /* 0x3da8ff83ff0f7424 */ /* 0x000fe200078e00ff */
[----:B------:R-:W-:-:S02]  /*1ad0*/  DSETP.MAX.AND P1, P2, RZ, R38, PT ;  /* 0x00000026ff00722a */ /* 0x000fc40003a2f000 */
[----:B------:R-:W-:Y:S02]  /*1ae0*/  FSEL R48, R48, -8.06006814911005101289e+34, !P0 ;  /* 0xf9785eba30307808 */ /* 0x000fe40004000000 */
[----:B------:R-:W-:Y:S02]  /*1af0*/  FSEL R49, -R15, 0.11223486810922622681, !P0 ;  /* 0x3de5db650f317808 */ /* 0x000fe40004000100 */
[----:B------:R-:W-:-:S04]  /*1b00*/  MOV R15, RZ ;  /* 0x000000ff000f7202 */ /* 0x000fc80000000f00 */
[----:B------:R-:W-:-:S04]  /*1b10*/  FSEL R15, R15, R39, P1 ;  /* 0x000000270f0f7208 */ /* 0x000fc80000800000 */
[----:B------:R-:W-:Y:S01]  /*1b20*/  @P2 LOP3.LUT R15, R39, 0x80000, RZ, 0xfc, !PT ;  /* 0x00080000270f2812 */ /* 0x000fe200078efcff */
[----:B--2---:R-:W-:Y:S01]  /*1b30*/  DFMA R48, R42, R48, R24 ;  /* 0x000000302a30722b */ /* 0x004fe20000000018 */
[----:B------:R-:W-:Y:S02]  /*1b40*/  IMAD.MOV.U32 R25, RZ, RZ, R38 ;  /* 0x000000ffff197224 */ /* 0x000fe400078e0026 */
[----:B------:R-:W-:-:S05]  /*1b50*/  IMAD.MOV.U32 R24, RZ, RZ, RZ ;  /* 0x000000ffff187224 */ /* 0x000fca00078e00ff */
[----:B------:R-:W-:Y:S01]  /*1b60*/  DFMA R48, R42, R48, R26 ;  /* 0x000000302a30722b */ /* 0x000fe2000000001a */
[----:B------:R-:W-:Y:S01]  /*1b70*/  SEL R24, R24, R25, P1 ;  /* 0x0000001918187207 */ /* 0x000fe20000800000 */
[----:B------:R-:W-:-:S04]  /*1b80*/  IMAD.MOV.U32 R25, RZ, RZ, R15 ;  /* 0x000000ffff197224 */ /* 0x000fc800078e000f */
[----:B------:R-:W0:Y:S01]  /*1b90*/  MUFU.RSQ64H R27, R25 ;  /* 0x00000019001b7308 */ /* 0x000e220000001c00 */
[----:B------:R-:W-:Y:S01]  /*1ba0*/  VIADD R26, R25, 0xfcb00000 ;  /* 0xfcb00000191a7836 */ /* 0x000fe20000000000 */
[----:B---3--:R-:W-:-:S08]  /*1bb0*/  DFMA R28, R42, R48, R28 ;  /* 0x000000302a1c722b */ /* 0x008fd0000000001c */
[----:B------:R-:W-:Y:S02]  /*1bc0*/  DFMA R28, R42, R28, R30 ;  /* 0x0000001c2a1c722b */ /* 0x000fe4000000001e */
[----:B0-----:R-:W-:-:S06]  /*1bd0*/  DMUL R30, R26, R26 ;  /* 0x0000001a1a1e7228 */ /* 0x001fcc0000000000 */
[----:B----4-:R-:W-:Y:S01]  /*1be0*/  DFMA R28, R42, R28, R32 ;  /* 0x0000001c2a1c722b */ /* 0x010fe20000000020 */
[----:B------:R-:W-:Y:S02]  /*1bf0*/  IMAD.MOV.U32 R32, RZ, RZ, 0x0 ;  /* 0x00000000ff207424 */ /* 0x000fe400078e00ff */
[----:B------:R-:W-:Y:S01]  /*1c00*/  IMAD.MOV.U32 R33, RZ, RZ, 0x3fd80000 ;  /* 0x3fd80000ff217424 */ /* 0x000fe200078e00ff */
[----:B------:R-:W-:-:S04]  /*1c10*/  DFMA R30, R24, -R30, 1 ;  /* 0x3ff00000181e742b */ /* 0x000fc8000000081e */
[----:B------:R-:W-:-:S04]  /*1c20*/  DFMA R28, R42, R28, R34 ;  /* 0x0000001c2a1c722b */ /* 0x000fc80000000022 */
[----:B------:R-:W-:-:S04]  /*1c30*/  DFMA R32, R30, R32, 0.5 ;  /* 0x3fe000001e20742b */ /* 0x000fc80000000020 */
[----:B------:R-:W-:Y:S02]  /*1c40*/  DFMA R46, R28, R46, R46 ;  /* 0x0000002e1c2e722b */ /* 0x000fe4000000002e */
[----:B------:R-:W-:Y:S02]  /*1c50*/  DFMA R42, R42, R28, 1 ;  /* 0x3ff000002a2a742b */ /* 0x000fe4000000001c */
[----:B------:R-:W-:-:S08]  /*1c60*/  DMUL R30, R26, R30 ;  /* 0x0000001e1a1e7228 */ /* 0x000fd00000000000 */
[----:B------:R-:W-:Y:S01]  /*1c70*/  FSEL R42, R42, R46, !P0 ;  /* 0x0000002e2a2a7208 */ /* 0x000fe20004000000 */
[----:B------:R-:W-:Y:S01]  /*1c80*/  DFMA R28, R32, R30, R26 ;  /* 0x0000001e201c722b */ /* 0x000fe2000000001a */
[----:B------:R-:W-:Y:S02]  /*1c90*/  FSEL R43, R43, R47, !P0 ;  /* 0x0000002f2b2b7208 */ /* 0x000fe40004000000 */
[----:B------:R-:W-:-:S04]  /*1ca0*/  LOP3.LUT P0, RZ, R3, 0x2, RZ, 0xc0, !PT ;  /* 0x0000000203ff7812 */ /* 0x000fc8000780c0ff */
[----:B------:R-:W-:Y:S02]  /*1cb0*/  DADD R38, RZ, -R42 ;  /* 0x00000000ff267229 */ /* 0x000fe4000000082a */
[----:B------:R-:W-:Y:S01]  /*1cc0*/  DMUL R30, R24, R28 ;  /* 0x0000001c181e7228 */ /* 0x000fe20000000000 */
[----:B------:R-:W-:Y:S02]  /*1cd0*/  VIADD R33, R29, 0xfff00000 ;  /* 0xfff000001d217836 */ /* 0x000fe40000000000 */
[----:B------:R-:W-:-:S05]  /*1ce0*/  IMAD.MOV.U32 R32, RZ, RZ, R28 ;  /* 0x000000ffff207224 */ /* 0x000fca00078e001c */
[----:B------:R-:W-:Y:S01]  /*1cf0*/  FSEL R42, R42, R38, !P0 ;  /* 0x000000262a2a7208 */ /* 0x000fe20004000000 */
[----:B------:R-:W-:Y:S01]  /*1d00*/  DFMA R34, R30, -R30, R24 ;  /* 0x8000001e1e22722b */ /* 0x000fe20000000018 */
[----:B------:R-:W-:Y:S02]  /*1d10*/  FSEL R43, R43, R39, !P0 ;  /* 0x000000272b2b7208 */ /* 0x000fe40004000000 */
[----:B------:R-:W-:-:S04]  /*1d20*/  ISETP.GE.U32.AND P0, PT, R26, 0x7ca00000, PT ;  /* 0x7ca000001a00780c */ /* 0x000fc80003f06070 */
[----:B------:R-:W-:Y:S02]  /*1d30*/  DMUL R10, R10, R42 ;  /* 0x0000002a0a0a7228 */ /* 0x000fe40000000000 */
[----:B------:R-:W-:-:S07]  /*1d40*/  DFMA R38, R34, R32, R30 ;  /* 0x000000202226722b */ /* 0x000fce000000001e */
[----:B------:R-:W-:Y:S05]  /*1d50*/  @!P0 BRA `(.L_x_22) ;  /* 0x0000000000088947 */ /* 0x000fea0003800000 */
[----:B------:R-:W-:-:S07]  /*1d60*/  MOV R18, 0x1d80 ;  /* 0x00001d8000127802 */ /* 0x000fce0000000f00 */
[----:B-----5:R-:W-:Y:S05]  /*1d70*/  CALL.REL.NOINC `($__internal_1_$__cuda_sm20_dsqrt_rn_f64_mediumpath_v1) ;  /* 0x0000001000447944 */ /* 0x020fea0003c00000 */
.L_x_22:
[----:B------:R-:W-:Y:S05]  /*1d80*/  BSYNC.RECONVERGENT B0 ;  /* 0x0000000000007941 */ /* 0x000fea0003800200 */
.L_x_21:
[----:B------:R-:W-:Y:S01]  /*1d90*/  DMUL R44, R40, R44 ;  /* 0x0000002c282c7228 */ /* 0x000fe20000000000 */
[----:B------:R-:W-:Y:S01]  /*1da0*/  UMOV UR4, 0xd916872b ;  /* 0xd916872b00047882 */ /* 0x000fe20000000000 */
[----:B------:R-:W-:Y:S01]  /*1db0*/  UMOV UR5, 0x3feff7ce ;  /* 0x3feff7ce00057882 */ /* 0x000fe20000000000 */
[----:B------:R-:W-:Y:S01]  /*1dc0*/  BSSY.RECONVERGENT B0, `(.L_x_23) ;  /* 0x0000082000007945 */ /* 0x000fe20003800200 */
[----:B------:R-:W-:Y:S02]  /*1dd0*/  UMOV UR6, UR5 ;  /* 0x0000000500067c82 */ /* 0x000fe40008000000 */
[----:B------:R-:W-:Y:S02]  /*1de0*/  IMAD.U32 R15, RZ, RZ, UR6 ;  /* 0x00000006ff0f7e24 */ /* 0x000fe4000f8e00ff */
[----:B------:R-:W-:-:S08]  /*1df0*/  DFMA R10, R10, R38, -R44 ;  /* 0x000000260a0a722b */ /* 0x000fd0000000082c */
[----:B------:R-:W-:Y:S02]  /*1e00*/  DSETP.MAX.AND P0, P1, R10, -UR4, PT ;  /* 0x800000040a007e2a */ /* 0x000fe4000b90f000 */
[----:B------:R-:W-:-:S04]  /*1e10*/  IMAD.MOV.U32 R3, RZ, RZ, R11 ;  /* 0x000000ffff037224 */ /* 0x000fc800078e000b */
[----:B------:R-:W-:Y:S02]  /*1e20*/  SEL R10, R10, UR4, P0 ;  /* 0x000000040a0a7c07 */ /* 0x000fe40008000000 */
[----:B------:R-:W-:-:S06]  /*1e30*/  FSEL R3, R3, -UR6, P0 ;  /* 0x8000000603037c08 */ /* 0x000fcc0008000000 */
[----:B------:R-:W-:-:S05]  /*1e40*/  @P1 LOP3.LUT R3, R15, 0x80000, RZ, 0xfc, !PT ;  /* 0x000800000f031812 */ /* 0x000fca00078efcff */
[----:B------:R-:W-:-:S04]  /*1e50*/  IMAD.MOV.U32 R11, RZ, RZ, R3 ;  /* 0x000000ffff0b7224 */ /* 0x000fc800078e0003 */
[----:B------:R-:W-:Y:S02]  /*1e60*/  IMAD.MOV.U32 R3, RZ, RZ, R11 ;  /* 0x000000ffff037224 */ /* 0x000fe400078e000b */
[----:B------:R-:W-:-:S06]  /*1e70*/  DSETP.MIN.AND P0, P1, R10, UR4, PT ;  /* 0x000000040a007e2a */ /* 0x000fcc000b900000 */
[----:B------:R-:W-:Y:S02]  /*1e80*/  FSEL R3, R3, UR6, P0 ;  /* 0x0000000603037c08 */ /* 0x000fe40008000000 */
[----:B------:R-:W-:-:S06]  /*1e90*/  SEL R10, R10, UR4, P0 ;  /* 0x000000040a0a7c07 */ /* 0x000fcc0008000000 */
[----:B------:R-:W-:-:S05]  /*1ea0*/  @P1 LOP3.LUT R3, R15, 0x80000, RZ, 0xfc, !PT ;  /* 0x000800000f031812 */ /* 0x000fca00078efcff */
[----:B------:R-:W-:-:S05]  /*1eb0*/  IMAD.MOV.U32 R11, RZ, RZ, R3 ;  /* 0x000000ffff0b7224 */ /* 0x000fca00078e0003 */
[----:B------:R-:W-:-:S13]  /*1ec0*/  FSETP.GEU.AND P0, PT, |R11|, 1.7687499523162841797, PT ;  /* 0x3fe266660b00780b */ /* 0x000fda0003f0e200 */
[----:B------:R-:W-:Y:S05]  /*1ed0*/  @P0 BRA `(.L_x_24) ;  /* 0x0000000000a80947 */ /* 0x000fea0003800000 */
[----:B------:R-:W-:Y:S01]  /*1ee0*/  DMUL R24, R10, R10 ;  /* 0x0000000a0a187228 */ /* 0x000fe20000000000 */
[----:B------:R-:W-:Y:S01]  /*1ef0*/  IMAD.MOV.U32 R26, RZ, RZ, 0x180754af ;  /* 0x180754afff1a7424 */ /* 0x000fe200078e00ff */
[----:B------:R-:W-:Y:S01]  /*1f00*/  MOV R27, 0x3fb3823b ;  /* 0x3fb3823b001b7802 */ /* 0x000fe20000000f00 */
[----:B------:R-:W-:Y:S01]  /*1f10*/  UMOV UR4, 0xdc1895e9 ;  /* 0xdc1895e900047882 */ /* 0x000fe20000000000 */
[----:B------:R-:W-:-:S04]  /*1f20*/  UMOV UR5, 0x3fb0066b ;  /* 0x3fb0066b00057882 */ /* 0x000fc80000000000 */
[----:B------:R-:W-:Y:S01]  /*1f30*/  DFMA R26, R24, UR4, -R26 ;  /* 0x00000004181a7c2b */ /* 0x000fe2000800081a */
[----:B------:R-:W-:Y:S01]  /*1f40*/  UMOV UR4, 0xcc2f79ae ;  /* 0xcc2f79ae00047882 */ /* 0x000fe20000000000 */
[----:B------:R-:W-:-:S06]  /*1f50*/  UMOV UR5, 0x3fb11e52 ;  /* 0x3fb11e5200057882 */ /* 0x000fcc0000000000 */
[----:B------:R-:W-:Y:S01]  /*1f60*/  DFMA R26, R24, R26, UR4 ;  /* 0x00000004181a7e2b */ /* 0x000fe2000800001a */
[----:B------:R-:W-:Y:S01]  /*1f70*/  UMOV UR4, 0x3526861b ;  /* 0x3526861b00047882 */ /* 0x000fe20000000000 */
[----:B------:R-:W-:-:S06]  /*1f80*/  UMOV UR5, 0x3f924eaf ;  /* 0x3f924eaf00057882 */ /* 0x000fcc0000000000 */
[----:B------:R-:W-:Y:S01]  /*1f90*/  DFMA R26, R24, R26, -UR4 ;  /* 0x80000004181a7e2b */ /* 0x000fe2000800001a */
[----:B------:R-:W-:Y:S01]  /*1fa0*/  UMOV UR4, 0xa31e6cb7 ;  /* 0xa31e6cb700047882 */ /* 0x000fe20000000000 */
[----:B------:R-:W-:-:S06]  /*1fb0*/  UMOV UR5, 0x3f91df02 ;  /* 0x3f91df0200057882 */ /* 0x000fcc0000000000 */
[----:B------:R-:W-:Y:S01]  /*1fc0*/  DFMA R26, R24, R26, UR4 ;  /* 0x00000004181a7e2b */ /* 0x000fe2000800001a */
        /* <DEDUP_REMOVED lines=23> */
[----:B------:R-:W-:-:S08]  /*2140*/  DFMA R26, R24, R26, UR4 ;  /* 0x00000004181a7e2b */ /* 0x000fd0000800001a */
[----:B------:R-:W-:-:S08]  /*2150*/  DMUL R26, R24, R26 ;  /* 0x0000001a181a7228 */ /* 0x000fd00000000000 */
[----:B------:R-:W-:Y:S01]  /*2160*/  DFMA R10, R10, R26, R10 ;  /* 0x0000001a0a0a722b */ /* 0x000fe2000000000a */
[----:B------:R-:W-:Y:S10]  /*2170*/  BRA `(.L_x_25) ;  /* 0x0000000400187947 */ /* 0x000ff40003800000 */
.L_x_24:
[----:B------:R-:W-:Y:S01]  /*2180*/  IMAD.MOV.U32 R24, RZ, RZ, 0x0 ;  /* 0x00000000ff187424 */ /* 0x000fe200078e00ff */
[----:B------:R-:W-:Y:S01]  /*2190*/  UMOV UR4, 0xdc1895e9 ;  /* 0xdc1895e900047882 */ /* 0x000fe20000000000 */
[----:B------:R-:W-:Y:S01]  /*21a0*/  IMAD.MOV.U32 R25, RZ, RZ, 0x3fe00000 ;  /* 0x3fe00000ff197424 */ /* 0x000fe200078e00ff */
[----:B------:R-:W-:Y:S01]  /*21b0*/  UMOV UR5, 0x3fb0066b ;  /* 0x3fb0066b00057882 */ /* 0x000fe20000000000 */
[----:B------:R-:W-:Y:S01]  /*21c0*/  IMAD.MOV.U32 R26, RZ, RZ, 0x180754af ;  /* 0x180754afff1a7424 */ /* 0x000fe200078e00ff */
[----:B------:R-:W-:Y:S01]  /*21d0*/  UMOV UR6, 0x54442d18 ;  /* 0x54442d1800067882 */ /* 0x000fe20000000000 */
[----:B------:R-:W-:Y:S01]  /*21e0*/  IMAD.MOV.U32 R27, RZ, RZ, 0x3fb3823b ;  /* 0x3fb3823bff1b7424 */ /* 0x000fe200078e00ff */
[----:B------:R-:W-:Y:S01]  /*21f0*/  UMOV UR7, 0x3fe921fb ;  /* 0x3fe921fb00077882 */ /* 0x000fe20000000000 */
[----:B------:R-:W-:-:S08]  /*2200*/  DFMA R24, |R10|, -R24, 0.5 ;  /* 0x3fe000000a18742b */ /* 0x000fd00000000a18 */
[C---:B------:R-:W-:Y:S01]  /*2210*/  DFMA R26, R24.reuse, UR4, -R26 ;  /* 0x00000004181a7c2b */ /* 0x040fe2000800081a */
[----:B------:R-:W-:Y:S01]  /*2220*/  UMOV UR4, 0xcc2f79ae ;  /* 0xcc2f79ae00047882 */ /* 0x000fe20000000000 */
[----:B------:R-:W-:Y:S01]  /*2230*/  UMOV UR5, 0x3fb11e52 ;  /* 0x3fb11e5200057882 */ /* 0x000fe20000000000 */
[----:B------:R-:W-:Y:S01]  /*2240*/  ISETP.GE.AND P1, PT, R25, RZ, PT ;  /* 0x000000ff1900720c */ /* 0x000fe20003f26270 */
[----:B------:R-:W-:-:S04]  /*2250*/  DSETP.NE.AND P0, PT, R24, RZ, PT ;  /* 0x000000ff1800722a */ /* 0x000fc80003f05000 */
[----:B------:R-:W-:Y:S01]  /*2260*/  DFMA R26, R24, R26, UR4 ;  /* 0x00000004181a7e2b */ /* 0x000fe2000800001a */
[----:B------:R-:W-:Y:S01]  /*2270*/  UMOV UR4, 0x3526861b ;  /* 0x3526861b00047882 */ /* 0x000fe20000000000 */
[----:B------:R-:W-:-:S06]  /*2280*/  UMOV UR5, 0x3f924eaf ;  /* 0x3f924eaf00057882 */ /* 0x000fcc0000000000 */
[----:B------:R-:W-:Y:S01]  /*2290*/  DFMA R28, R24, R26, -UR4 ;  /* 0x80000004181c7e2b */ /* 0x000fe2000800001a */
[----:B------:R-:W-:Y:S01]  /*22a0*/  UMOV UR4, 0xa31e6cb7 ;  /* 0xa31e6cb700047882 */ /* 0x000fe20000000000 */
[----:B------:R-:W0:Y:S01]  /*22b0*/  MUFU.RSQ64H R27, R25 ;  /* 0x00000019001b7308 */ /* 0x000e220000001c00 */
[----:B------:R-:W-:Y:S01]  /*22c0*/  UMOV UR5, 0x3f91df02 ;  /* 0x3f91df0200057882 */ /* 0x000fe20000000000 */
[----:B------:R-:W-:-:S04]  /*22d0*/  IMAD.MOV.U32 R26, RZ, RZ, RZ ;  /* 0x000000ffff1a7224 */ /* 0x000fc800078e00ff */
[----:B------:R-:W-:Y:S01]  /*22e0*/  DFMA R28, R24, R28, UR4 ;  /* 0x00000004181c7e2b */ /* 0x000fe2000800001c */
[----:B------:R-:W-:Y:S01]  /*22f0*/  UMOV UR4, 0xb0eec6cc ;  /* 0xb0eec6cc00047882 */ /* 0x000fe20000000000 */
[----:B------:R-:W-:-:S06]  /*2300*/  UMOV UR5, 0x3f847d18 ;  /* 0x3f847d1800057882 */ /* 0x000fcc0000000000 */
[C---:B------:R-:W-:Y:S01]  /*2310*/  DFMA R28, R24.reuse, R28, UR4 ;  /* 0x00000004181c7e2b */ /* 0x040fe2000800001c */
[----:B------:R-:W-:Y:S01]  /*2320*/  UMOV UR4, 0x61ba53b0 ;  /* 0x61ba53b000047882 */ /* 0x000fe20000000000 */
[----:B------:R-:W-:Y:S01]  /*2330*/  UMOV UR5, 0x3f8d0af9 ;  /* 0x3f8d0af900057882 */ /* 0x000fe20000000000 */
[----:B0-----:R-:W-:-:S05]  /*2340*/  DMUL R30, R24, R26 ;  /* 0x0000001a181e7228 */ /* 0x001fca0000000000 */
[----:B------:R-:W-:Y:S01]  /*2350*/  DFMA R34, R24, R28, UR4 ;  /* 0x0000000418227e2b */ /* 0x000fe2000800001c */
[----:B------:R-:W-:Y:S01]  /*2360*/  UMOV UR4, 0x34cf1c48 ;  /* 0x34cf1c4800047882 */ /* 0x000fe20000000000 */
[----:B------:R-:W-:Y:S01]  /*2370*/  VIADD R29, R27, 0xfff00000 ;  /* 0xfff000001b1d7836 */ /* 0x000fe20000000000 */
[----:B------:R-:W-:Y:S01]  /*2380*/  DFMA R32, R30, -R30, R24 ;  /* 0x8000001e1e20722b */ /* 0x000fe20000000018 */
[----:B------:R-:W-:Y:S01]  /*2390*/  UMOV UR5, 0x3f91bf77 ;  /* 0x3f91bf7700057882 */ /* 0x000fe20000000000 */
[----:B------:R-:W-:-:S03]  /*23a0*/  IMAD.MOV.U32 R28, RZ, RZ, RZ ;  /* 0x000000ffff1c7224 */ /* 0x000fc600078e00ff */
[----:B------:R-:W-:Y:S01]  /*23b0*/  DFMA R34, R24, R34, UR4 ;  /* 0x0000000418227e2b */ /* 0x000fe20008000022 */
[----:B------:R-:W-:Y:S01]  /*23c0*/  UMOV UR4, 0x83144ef7 ;  /* 0x83144ef700047882 */ /* 0x000fe20000000000 */
[----:B------:R-:W-:Y:S01]  /*23d0*/  UMOV UR5, 0x3f96e914 ;  /* 0x3f96e91400057882 */ /* 0x000fe20000000000 */
[----:B------:R-:W-:-:S05]  /*23e0*/  DFMA R32, R28, R32, R30 ;  /* 0x000000201c20722b */ /* 0x000fca000000001e */
[----:B------:R-:W-:Y:S01]  /*23f0*/  DFMA R34, R24, R34, UR4 ;  /* 0x0000000418227e2b */ /* 0x000fe20008000022 */
[----:B------:R-:W-:Y:S01]  /*2400*/  UMOV UR4, 0xa4f9f81 ;  /* 0x0a4f9f8100047882 */ /* 0x000fe20000000000 */
[----:B------:R-:W-:Y:S01]  /*2410*/  UMOV UR5, 0x3f9f1c6e ;  /* 0x3f9f1c6e00057882 */ /* 0x000fe20000000000 */
[-C--:B------:R-:W-:Y:S02]  /*2420*/  DFMA R26, R26, -R32.reuse, 1 ;  /* 0x3ff000001a1a742b */ /* 0x080fe40000000820 */
[----:B------:R-:W-:-:S03]  /*2430*/  DFMA R30, R32, -R32, R24 ;  /* 0x80000020201e722b */ /* 0x000fc60000000018 */
[----:B------:R-:W-:Y:S01]  /*2440*/  DFMA R34, R24, R34, UR4 ;  /* 0x0000000418227e2b */ /* 0x000fe20008000022 */
[----:B------:R-:W-:Y:S01]  /*2450*/  UMOV UR4, 0xc27fa92b ;  /* 0xc27fa92b00047882 */ /* 0x000fe20000000000 */
[----:B------:R-:W-:Y:S01]  /*2460*/  UMOV UR5, 0x3fa6db6d ;  /* 0x3fa6db6d00057882 */ /* 0x000fe20000000000 */
[----:B------:R-:W-:-:S05]  /*2470*/  DFMA R26, R28, R26, R28 ;  /* 0x0000001a1c1a722b */ /* 0x000fca000000001c */
[----:B------:R-:W-:Y:S01]  /*2480*/  DFMA R34, R24, R34, UR4 ;  /* 0x0000000418227e2b */ /* 0x000fe20008000022 */
[----:B------:R-:W-:Y:S01]  /*2490*/  UMOV UR4, 0x3320f91b ;  /* 0x3320f91b00047882 */ /* 0x000fe20000000000 */
[----:B------:R-:W-:Y:S01]  /*24a0*/  UMOV UR5, 0x3fb33333 ;  /* 0x3fb3333300057882 */ /* 0x000fe20000000000 */
[----:B------:R-:W-:-:S05]  /*24b0*/  DFMA R26, R26, R30, R32 ;  /* 0x0000001e1a1a722b */ /* 0x000fca0000000020 */
[----:B------:R-:W-:Y:S01]  /*24c0*/  DFMA R34, R24, R34, UR4 ;  /* 0x0000000418227e2b */ /* 0x000fe20008000022 */
[----:B------:R-:W-:Y:S01]  /*24d0*/  UMOV UR4, 0x55555f4d ;  /* 0x55555f4d00047882 */ /* 0x000fe20000000000 */
[----:B------:R-:W-:-:S03]  /*24e0*/  UMOV UR5, 0x3fc55555 ;  /* 0x3fc5555500057882 */ /* 0x000fc60000000000 */
[----:B------:R-:W-:Y:S02]  /*24f0*/  FSEL R3, R26, RZ, P1 ;  /* 0x000000ff1a037208 */ /* 0x000fe40000800000 */
[----:B------:R-:W-:Y:S01]  /*2500*/  FSEL R27, R27, -QNAN , P1 ;  /* 0xfff800001b1b7808 */ /* 0x000fe20000800000 */
[----:B------:R-:W-:Y:S01]  /*2510*/  DFMA R34, R24, R34, UR4 ;  /* 0x0000000418227e2b */ /* 0x000fe20008000022 */
[----:B------:R-:W-:Y:S01]  /*2520*/  FSEL R26, R3, R24, P0 ;  /* 0x00000018031a7208 */ /* 0x000fe20000000000 */
[----:B------:R-:W-:Y:S01]  /*2530*/  UMOV UR4, 0x33145c07 ;  /* 0x33145c0700047882 */ /* 0x000fe20000000000 */
[----:B------:R-:W-:Y:S01]  /*2540*/  FSEL R27, R27, R25, P0 ;  /* 0x000000191b1b7208 */ /* 0x000fe20000000000 */
[----:B------:R-:W-:-:S04]  /*2550*/  UMOV UR5, 0x3c91a626 ;  /* 0x3c91a62600057882 */ /* 0x000fc80000000000 */
[----:B------:R-:W-:Y:S02]  /*2560*/  DMUL R34, R24, R34 ;  /* 0x0000002218227228 */ /* 0x000fe40000000000 */
[----:B------:R-:W-:-:S08]  /*2570*/  DMUL R26, R26, -2 ;  /* 0xc00000001a1a7828 */ /* 0x000fd00000000000 */
[----:B------:R-:W-:Y:S02]  /*2580*/  DADD R24, R26, UR6 ;  /* 0x000000061a187e29 */ /* 0x000fe40008000000 */
[----:B------:R-:W-:-:S08]  /*2590*/  DFMA R34, R34, R26, UR4 ;  /* 0x0000000422227e2b */ /* 0x000fd0000800001a */
[----:B------:R-:W-:-:S08]  /*25a0*/  DADD R24, R34, R24 ;  /* 0x0000000022187229 */ /* 0x000fd00000000018 */
[----:B------:R-:W-:-:S10]  /*25b0*/  DADD R24, R24, UR6 ;  /* 0x0000000618187e29 */ /* 0x000fd40008000000 */
[----:B------:R-:W-:Y:S01]  /*25c0*/  LOP3.LUT R11, R25, 0x80000000, R11, 0xb8, !PT ;  /* 0x80000000190b7812 */ /* 0x000fe200078eb80b */
[----:B------:R-:W-:-:S07]  /*25d0*/  IMAD.MOV.U32 R10, RZ, RZ, R24 ;  /* 0x000000ffff0a7224 */ /* 0x000fce00078e0018 */
.L_x_25:
[----:B------:R-:W-:Y:S05]  /*25e0*/  BSYNC.RECONVERGENT B0 ;  /* 0x0000000000007941 */ /* 0x000fea0003800200 */
.L_x_23:
[----:B------:R-:W0:Y:S01]  /*25f0*/  MUFU.RCP64H R25, 3.1415920257568359375 ;  /* 0x400921fb00197908 */ /* 0x000e220000001800 */
[----:B------:R-:W-:Y:S01]  /*2600*/  IMAD.MOV.U32 R28, RZ, RZ, 0x54442d18 ;  /* 0x54442d18ff1c7424 */ /* 0x000fe200078e00ff */
[----:B------:R-:W-:Y:S01]  /*2610*/  DMUL R30, R10, 180 ;  /* 0x406680000a1e7828 */ /* 0x000fe20000000000 */
[----:B------:R-:W-:Y:S01]  /*2620*/  IMAD.MOV.U32 R29, RZ, RZ, 0x400921fb ;  /* 0x400921fbff1d7424 */ /* 0x000fe200078e00ff */
[----:B------:R-:W-:Y:S01]  /*2630*/  BSSY.RECONVERGENT B0, `(.L_x_26) ;  /* 0x0000014000007945 */ /* 0x000fe20003800200 */
[----:B------:R-:W-:-:S07]  /*2640*/  IMAD.MOV.U32 R24, RZ, RZ, 0x1 ;  /* 0x00000001ff187424 */ /* 0x000fce00078e00ff */
[----:B------:R-:W-:Y:S01]  /*2650*/  FSETP.GEU.AND P1, PT, |R31|, 6.5827683646048100446e-37, PT ;  /* 0x036000001f00780b */ /* 0x000fe20003f2e200 */
[----:B0-----:R-:W-:-:S08]  /*2660*/  DFMA R26, R24, -R28, 1 ;  /* 0x3ff00000181a742b */ /* 0x001fd0000000081c */
[----:B------:R-:W-:-:S08]  /*2670*/  DFMA R26, R26, R26, R26 ;  /* 0x0000001a1a1a722b */ /* 0x000fd0000000001a */
[----:B------:R-:W-:-:S08]  /*2680*/  DFMA R26, R24, R26, R24 ;  /* 0x0000001a181a722b */ /* 0x000fd00000000018 */
[----:B------:R-:W-:-:S08]  /*2690*/  DFMA R24, R26, -R28, 1 ;  /* 0x3ff000001a18742b */ /* 0x000fd0000000081c */
[----:B------:R-:W-:-:S08]  /*26a0*/  DFMA R24, R26, R24, R26 ;  /* 0x000000181a18722b */ /* 0x000fd0000000001a */
[----:B------:R-:W-:-:S08]  /*26b0*/  DMUL R10, R30, R24 ;  /* 0x000000181e0a7228 */ /* 0x000fd00000000000 */
[----:B------:R-:W-:-:S08]  /*26c0*/  DFMA R26, R10, -R28, R30 ;  /* 0x8000001c0a1a722b */ /* 0x000fd0000000001e */
[----:B------:R-:W-:-:S10]  /*26d0*/  DFMA R10, R24, R26, R10 ;  /* 0x0000001a180a722b */ /* 0x000fd4000000000a */
[----:B------:R-:W-:-:S05]  /*26e0*/  FFMA R3, RZ, 2.1426990032196044922, R11 ;  /* 0x400921fbff037823 */ /* 0x000fca000000000b */
[----:B------:R-:W-:-:S13]  /*26f0*/  FSETP.GT.AND P0, PT, |R3|, 1.469367938527859385e-39, PT ;  /* 0x001000000300780b */ /* 0x000fda0003f04200 */
[----:B------:R-:W-:Y:S05]  /*2700*/  @P0 BRA P1, `(.L_x_27) ;  /* 0x0000000000180947 */ /* 0x000fea0000800000 */
[----:B------:R-:W-:Y:S01]  /*2710*/  IMAD.MOV.U32 R28, RZ, RZ, 0x54442d18 ;  /* 0x54442d18ff1c7424 */ /* 0x000fe200078e00ff */
[----:B------:R-:W-:Y:S01]  /*2720*/  MOV R18, 0x2750 ;  /* 0x0000275000127802 */ /* 0x000fe20000000f00 */
[----:B------:R-:W-:-:S07]  /*2730*/  IMAD.MOV.U32 R29, RZ, RZ, 0x400921fb ;  /* 0x400921fbff1d7424 */ /* 0x000fce00078e00ff */
[----:B-----5:R-:W-:Y:S05]  /*2740*/  CALL.REL.NOINC `($__internal_0_$__cuda_sm20_div_rn_f64_full) ;  /* 0x0000000000647944 */ /* 0x020fea0003c00000 */
[----:B------:R-:W-:Y:S01]  /*2750*/  MOV R10, R34 ;  /* 0x00000022000a7202 */ /* 0x000fe20000000f00 */
[----:B------:R-:W-:-:S07]  /*2760*/  IMAD.MOV.U32 R11, RZ, RZ, R35 ;  /* 0x000000ffff0b7224 */ /* 0x000fce00078e0023 */
.L_x_27:
[----:B------:R-:W-:Y:S05]  /*2770*/  BSYNC.RECONVERGENT B0 ;  /* 0x0000000000007941 */ /* 0x000fea0003800200 */
.L_x_26:
[----:B------:R-:W-:Y:S01]  /*2780*/  DSETP.MAX.AND P0, P1, R10, 10, PT ;  /* 0x402400000a00742a */ /* 0x000fe2000390f000 */
[----:B------:R-:W-:Y:S02]  /*2790*/  IMAD.MOV.U32 R3, RZ, RZ, R11 ;  /* 0x000000ffff037224 */ /* 0x000fe400078e000b */
[----:B------:R-:W-:Y:S02]  /*27a0*/  IMAD.MOV.U32 R15, RZ, RZ, 0x80000 ;  /* 0x00080000ff0f7424 */ /* 0x000fe400078e00ff */
[----:B------:R-:W-:Y:S01]  /*27b0*/  IMAD.MOV.U32 R18, RZ, RZ, R0 ;  /* 0x000000ffff127224 */ /* 0x000fe200078e0000 */
[----:B------:R-:W-:Y:S02]  /*27c0*/  FSEL R3, R3, 2.5625, P0 ;  /* 0x4024000003037808 */ /* 0x000fe40000000000 */
[----:B------:R-:W-:-:S06]  /*27d0*/  SEL R10, R10, RZ, P0 ;  /* 0x000000ff0a0a7207 */ /* 0x000fcc0000000000 */
[----:B------:R-:W-:-:S05]  /*27e0*/  @P1 LOP3.LUT R3, R15, 0x40240000, RZ, 0xfc, !PT ;  /* 0x402400000f031812 */ /* 0x000fca00078efcff */
[----:B------:R-:W-:-:S04]  /*27f0*/  IMAD.MOV.U32 R11, RZ, RZ, R3 ;  /* 0x000000ffff0b7224 */ /* 0x000fc800078e0003 */
[----:B------:R-:W-:Y:S02]  /*2800*/  IMAD.MOV.U32 R3, RZ, RZ, R11 ;  /* 0x000000ffff037224 */ /* 0x000fe400078e000b */
[----:B------:R-:W-:-:S06]  /*2810*/  DSETP.MIN.AND P0, P1, R10, 90, PT ;  /* 0x405680000a00742a */ /* 0x000fcc0003900000 */
[----:B------:R-:W-:Y:S02]  /*2820*/  FSEL R3, R3, 3.3515625, P0 ;  /* 0x4056800003037808 */ /* 0x000fe40000000000 */
[----:B------:R-:W-:-:S06]  /*2830*/  SEL R10, R10, RZ, P0 ;  /* 0x000000ff0a0a7207 */ /* 0x000fcc0000000000 */
[----:B------:R-:W-:Y:S01]  /*2840*/  @P1 LOP3.LUT R3, R15, 0x40568000, RZ, 0xfc, !PT ;  /* 0x405680000f031812 */ /* 0x000fe200078efcff */
[----:B------:R-:W-:-:S04]  /*2850*/  IMAD.MOV.U32 R15, RZ, RZ, R2 ;  /* 0x000000ffff0f7224 */ /* 0x000fc800078e0002 */
[----:B------:R-:W-:-:S05]  /*2860*/  IMAD.MOV.U32 R11, RZ, RZ, R3 ;  /* 0x000000ffff0b7224 */ /* 0x000fca00078e0003 */
[----:B------:R-:W-:Y:S04]  /*2870*/  STG.E.64 desc[UR8][R4.64], R10 ;  /* 0x0000000a04007986 */ /* 0x000fe8000c101b08 */
[----:B-----5:R-:W-:Y:S04]  /*2880*/  STG.E.128 desc[UR8][R36.64], R20 ;  /* 0x0000001424007986 */ /* 0x020fe8000c101d08 */
[----:B------:R-:W-:Y:S04]  /*2890*/  STG.E.128 desc[UR8][R36.64+0x10], R12 ;  /* 0x0000100c24007986 */ /* 0x000fe8000c101d08 */
[----:B------:R-:W-:Y:S04]  /*28a0*/  STG.E.128 desc[UR8][R36.64+0x20], R16 ;  /* 0x0000201024007986 */ /* 0x000fe8000c101d08 */
[----:B------:R-:W-:Y:S04]  /*28b0*/  STG.E.64 desc[UR8][R36.64+0x30], R8 ;  /* 0x0000300824007986 */ /* 0x000fe8000c101b08 */
[----:B------:R-:W-:Y:S01]  /*28c0*/  STG.E.64 desc[UR8][R36.64+0x38], R6 ;  /* 0x0000380624007986 */ /* 0x000fe2000c101b08 */
[----:B------:R-:W-:Y:S05]  /*28d0*/  EXIT ;  /* 0x000000000000794d */ /* 0x000fea0003800000 */
        .weak           $__internal_0_$__cuda_sm20_div_rn_f64_full
        .type           $__internal_0_$__cuda_sm20_div_rn_f64_full,@function
        .size           $__internal_0_$__cuda_sm20_div_rn_f64_full,($__internal_1_$__cuda_sm20_dsqrt_rn_f64_mediumpath_v1 - $__internal_0_$__cuda_sm20_div_rn_f64_full)
$__internal_0_$__cuda_sm20_div_rn_f64_full:
[C---:B------:R-:W-:Y:S01]  /*28e0*/  FSETP.GEU.AND P0, PT, |R29|.reuse, 1.469367938527859385e-39, PT ;  /* 0x001000001d00780b */ /* 0x040fe20003f0e200 */
[----:B------:R-:W-:Y:S01]  /*28f0*/  IMAD.MOV.U32 R32, RZ, RZ, 0x1 ;  /* 0x00000001ff207424 */ /* 0x000fe200078e00ff */
[----:B------:R-:W-:Y:S01]  /*2900*/  LOP3.LUT R26, R29, 0x800fffff, RZ, 0xc0, !PT ;  /* 0x800fffff1d1a7812 */ /* 0x000fe200078ec0ff */
[----:B------:R-:W-:Y:S01]  /*2910*/  IMAD.MOV.U32 R3, RZ, RZ, 0x1ca00000 ;  /* 0x1ca00000ff037424 */ /* 0x000fe200078e00ff */
[C---:B------:R-:W-:Y:S01]  /*2920*/  FSETP.GEU.AND P2, PT, |R31|.reuse, 1.469367938527859385e-39, PT ;  /* 0x001000001f00780b */ /* 0x040fe20003f4e200 */
[----:B------:R-:W-:Y:S01]  /*2930*/  BSSY.RECONVERGENT B1, `(.L_x_28) ;  /* 0x0000052000017945 */ /* 0x000fe20003800200 */
[----:B------:R-:W-:Y:S01]  /*2940*/  LOP3.LUT R27, R26, 0x3ff00000, RZ, 0xfc, !PT ;  /* 0x3ff000001a1b7812 */ /* 0x000fe200078efcff */
[----:B------:R-:W-:Y:S01]  /*2950*/  IMAD.MOV.U32 R26, RZ, RZ, R28 ;  /* 0x000000ffff1a7224 */ /* 0x000fe200078e001c */
[----:B------:R-:W-:Y:S02]  /*2960*/  LOP3.LUT R15, R31, 0x7ff00000, RZ, 0xc0, !PT ;  /* 0x7ff000001f0f7812 */ /* 0x000fe400078ec0ff */
[----:B------:R-:W-:-:S02]  /*2970*/  LOP3.LUT R44, R29, 0x7ff00000, RZ, 0xc0, !PT ;  /* 0x7ff000001d2c7812 */ /* 0x000fc400078ec0ff */
[----:B------:R-:W-:Y:S01]  /*2980*/  MOV R47, R15 ;  /* 0x0000000f002f7202 */ /* 0x000fe20000000f00 */
[----:B------:R-:W-:Y:S01]  /*2990*/  @!P0 DMUL R26, R28, 8.98846567431157953865e+307 ;  /* 0x7fe000001c1a8828 */ /* 0x000fe20000000000 */
[----:B------:R-:W-:-:S03]  /*29a0*/  ISETP.GE.U32.AND P1, PT, R15, R44, PT ;  /* 0x0000002c0f00720c */ /* 0x000fc60003f26070 */
[----:B------:R-:W-:Y:S02]  /*29b0*/  @!P2 LOP3.LUT R38, R29, 0x7ff00000, RZ, 0xc0, !PT ;  /* 0x7ff000001d26a812 */ /* 0x000fe400078ec0ff */
[----:B------:R-:W0:Y:S02]  /*29c0*/  MUFU.RCP64H R33, R27 ;  /* 0x0000001b00217308 */ /* 0x000e240000001800 */
[----:B------:R-:W-:Y:S02]  /*29d0*/  @!P2 ISETP.GE.U32.AND P3, PT, R15, R38, PT ;  /* 0x000000260f00a20c */ /* 0x000fe40003f66070 */
[----:B------:R-:W-:Y:S02]  /*29e0*/  @!P0 LOP3.LUT R44, R27, 0x7ff00000, RZ, 0xc0, !PT ;  /* 0x7ff000001b2c8812 */ /* 0x000fe400078ec0ff */
[----:B------:R-:W-:-:S04]  /*29f0*/  @!P2 SEL R39, R3, 0x63400000, !P3 ;  /* 0x634000000327a807 */ /* 0x000fc80005800000 */
[----:B------:R-:W-:-:S04]  /*2a00*/  @!P2 LOP3.LUT R40, R39, 0x80000000, R31, 0xf8, !PT ;  /* 0x800000002728a812 */ /* 0x000fc800078ef81f */
[----:B------:R-:W-:Y:S01]  /*2a10*/  @!P2 LOP3.LUT R41, R40, 0x100000, RZ, 0xfc, !PT ;  /* 0x001000002829a812 */ /* 0x000fe200078efcff */
[----:B------:R-:W-:Y:S01]  /*2a20*/  @!P2 IMAD.MOV.U32 R40, RZ, RZ, RZ ;  /* 0x000000ffff28a224 */ /* 0x000fe200078e00ff */
[----:B0-----:R-:W-:-:S08]  /*2a30*/  DFMA R34, R32, -R26, 1 ;  /* 0x3ff000002022742b */ /* 0x001fd0000000081a */
[----:B------:R-:W-:-:S08]  /*2a40*/  DFMA R34, R34, R34, R34 ;  /* 0x000000222222722b */ /* 0x000fd00000000022 */
[----:B------:R-:W-:Y:S01]  /*2a50*/  DFMA R34, R32, R34, R32 ;  /* 0x000000222022722b */ /* 0x000fe20000000020 */
[----:B------:R-:W-:Y:S01]  /*2a60*/  SEL R33, R3, 0x63400000, !P1 ;  /* 0x6340000003217807 */ /* 0x000fe20004800000 */
[----:B------:R-:W-:-:S03]  /*2a70*/  IMAD.MOV.U32 R32, RZ, RZ, R30 ;  /* 0x000000ffff207224 */ /* 0x000fc600078e001e */
[----:B------:R-:W-:-:S03]  /*2a80*/  LOP3.LUT R33, R33, 0x800fffff, R31, 0xf8, !PT ;  /* 0x800fffff21217812 */ /* 0x000fc600078ef81f */
[----:B------:R-:W-:-:S03]  /*2a90*/  DFMA R38, R34, -R26, 1 ;  /* 0x3ff000002226742b */ /* 0x000fc6000000081a */
[----:B------:R-:W-:-:S05]  /*2aa0*/  @!P2 DFMA R32, R32, 2, -R40 ;  /* 0x400000002020a82b */ /* 0x000fca0000000828 */
[----:B------:R-:W-:-:S05]  /*2ab0*/  DFMA R38, R34, R38, R34 ;  /* 0x000000262226722b */ /* 0x000fca0000000022 */
[----:B------:R-:W-:-:S03]  /*2ac0*/  @!P2 LOP3.LUT R47, R33, 0x7ff00000, RZ, 0xc0, !PT ;  /* 0x7ff00000212fa812 */ /* 0x000fc600078ec0ff */
[----:B------:R-:W-:Y:S02]  /*2ad0*/  DMUL R34, R38, R32 ;  /* 0x0000002026227228 */ /* 0x000fe40000000000 */
[----:B------:R-:W-:-:S05]  /*2ae0*/  VIADD R48, R47, 0xffffffff ;  /* 0xffffffff2f307836 */ /* 0x000fca0000000000 */
[----:B------:R-:W-:Y:S01]  /*2af0*/  ISETP.GT.U32.AND P0, PT, R48, 0x7feffffe, PT ;  /* 0x7feffffe3000780c */ /* 0x000fe20003f04070 */
[----:B------:R-:W-:Y:S01]  /*2b00*/  VIADD R48, R44, 0xffffffff ;  /* 0xffffffff2c307836 */ /* 0x000fe20000000000 */
[----:B------:R-:W-:-:S04]  /*2b10*/  DFMA R40, R34, -R26, R32 ;  /* 0x8000001a2228722b */ /* 0x000fc80000000020 */
[----:B------:R-:W-:-:S04]  /*2b20*/  ISETP.GT.U32.OR P0, PT, R48, 0x7feffffe, P0 ;  /* 0x7feffffe3000780c */ /* 0x000fc80000704470 */
[----:B------:R-:W-:-:S09]  /*2b30*/  DFMA R40, R38, R40, R34 ;  /* 0x000000282628722b */ /* 0x000fd20000000022 */
[----:B------:R-:W-:Y:S05]  /*2b40*/  @P0 BRA `(.L_x_29) ;  /* 0x00000000006c0947 */ /* 0x000fea0003800000 */
[----:B------:R-:W-:-:S04]  /*2b50*/  LOP3.LUT R34, R29, 0x7ff00000, RZ, 0xc0, !PT ;  /* 0x7ff000001d227812 */ /* 0x000fc800078ec0ff */
[CC--:B------:R-:W-:Y:S02]  /*2b60*/  VIADDMNMX R30, R15.reuse, -R34.reuse, 0xb9600000, !PT ;  /* 0xb96000000f1e7446 */ /* 0x0c0fe40007800922 */
[----:B------:R-:W-:Y:S02]  /*2b70*/  ISETP.GE.U32.AND P0, PT, R15, R34, PT ;  /* 0x000000220f00720c */ /* 0x000fe40003f06070 */
[----:B------:R-:W-:Y:S02]  /*2b80*/  VIMNMX R30, PT, PT, R30, 0x46a00000, PT ;  /* 0x46a000001e1e7848 */ /* 0x000fe40003fe0100 */
[----:B------:R-:W-:-:S05]  /*2b90*/  SEL R3, R3, 0x63400000, !P0 ;  /* 0x6340000003037807 */ /* 0x000fca0004000000 */
[----:B------:R-:W-:Y:S02]  /*2ba0*/  IMAD.IADD R3, R30, 0x1, -R3 ;  /* 0x000000011e037824 */ /* 0x000fe400078e0a03 */
[----:B------:R-:W-:Y:S02]  /*2bb0*/  IMAD.MOV.U32 R30, RZ, RZ, RZ ;  /* 0x000000ffff1e7224 */ /* 0x000fe400078e00ff */
[----:B------:R-:W-:-:S06]  /*2bc0*/  VIADD R31, R3, 0x7fe00000 ;  /* 0x7fe00000031f7836 */ /* 0x000fcc0000000000 */
[----:B------:R-:W-:-:S10]  /*2bd0*/  DMUL R34, R40, R30 ;  /* 0x0000001e28227228 */ /* 0x000fd40000000000 */
[----:B------:R-:W-:-:S13]  /*2be0*/  FSETP.GTU.AND P0, PT, |R35|, 1.469367938527859385e-39, PT ;  /* 0x001000002300780b */ /* 0x000fda0003f0c200 */
[----:B------:R-:W-:Y:S05]  /*2bf0*/  @P0 BRA `(.L_x_30) ;  /* 0x0000000000940947 */ /* 0x000fea0003800000 */
[----:B------:R-:W-:Y:S01]  /*2c00*/  DFMA R26, R40, -R26, R32 ;  /* 0x8000001a281a722b */ /* 0x000fe20000000020 */
[----:B------:R-:W-:-:S09]  /*2c10*/  IMAD.MOV.U32 R30, RZ, RZ, RZ ;  /* 0x000000ffff1e7224 */ /* 0x000fd200078e00ff */
[C---:B------:R-:W-:Y:S02]  /*2c20*/  FSETP.NEU.AND P0, PT, R27.reuse, RZ, PT ;  /* 0x000000ff1b00720b */ /* 0x040fe40003f0d000 */
[----:B------:R-:W-:-:S04]  /*2c30*/  LOP3.LUT R29, R27, 0x80000000, R29, 0x48, !PT ;  /* 0x800000001b1d7812 */ /* 0x000fc800078e481d */
[----:B------:R-:W-:-:S07]  /*2c40*/  LOP3.LUT R31, R29, R31, RZ, 0xfc, !PT ;  /* 0x0000001f1d1f7212 */ /* 0x000fce00078efcff */
[----:B------:R-:W-:Y:S05]  /*2c50*/  @!P0 BRA `(.L_x_30) ;  /* 0x00000000007c8947 */ /* 0x000fea0003800000 */
[----:B------:R-:W-:Y:S01]  /*2c60*/  IMAD.MOV R27, RZ, RZ, -R3 ;  /* 0x000000ffff1b7224 */ /* 0x000fe200078e0a03 */
[----:B------:R-:W-:Y:S01]  /*2c70*/  DMUL.RP R30, R40, R30 ;  /* 0x0000001e281e7228 */ /* 0x000fe20000008000 */
[----:B------:R-:W-:Y:S01]  /*2c80*/  IMAD.MOV.U32 R26, RZ, RZ, RZ ;  /* 0x000000ffff1a7224 */ /* 0x000fe200078e00ff */
[----:B------:R-:W-:-:S05]  /*2c90*/  IADD3 R3, PT, PT, -R3, -0x43300000, RZ ;  /* 0xbcd0000003037810 */ /* 0x000fca0007ffe1ff */
[----:B------:R-:W-:-:S03]  /*2ca0*/  DFMA R26, R34, -R26, R40 ;  /* 0x8000001a221a722b */ /* 0x000fc60000000028 */
[----:B------:R-:W-:-:S07]  /*2cb0*/  LOP3.LUT R29, R31, R29, RZ, 0x3c, !PT ;  /* 0x0000001d1f1d7212 */ /* 0x000fce00078e3cff */
[----:B------:R-:W-:-:S04]  /*2cc0*/  FSETP.NEU.AND P0, PT, |R27|, R3, PT ;  /* 0x000000031b00720b */ /* 0x000fc80003f0d200 */
[----:B------:R-:W-:Y:S02]  /*2cd0*/  FSEL R34, R30, R34, !P0 ;  /* 0x000000221e227208 */ /* 0x000fe40004000000 */
[----:B------:R-:W-:Y:S01]  /*2ce0*/  FSEL R35, R29, R35, !P0 ;  /* 0x000000231d237208 */ /* 0x000fe20004000000 */
[----:B------:R-:W-:Y:S06]  /*2cf0*/  BRA `(.L_x_30) ;  /* 0x0000000000547947 */ /* 0x000fec0003800000 */
.L_x_29:
[----:B------:R-:W-:-:S14]  /*2d00*/  DSETP.NAN.AND P0, PT, R30, R30, PT ;  /* 0x0000001e1e00722a */ /* 0x000fdc0003f08000 */
[----:B------:R-:W-:Y:S05]  /*2d10*/  @P0 BRA `(.L_x_31) ;  /* 0x0000000000440947 */ /* 0x000fea0003800000 */
[----:B------:R-:W-:-:S14]  /*2d20*/  DSETP.NAN.AND P0, PT, R28, R28, PT ;  /* 0x0000001c1c00722a */ /* 0x000fdc0003f08000 */
[----:B------:R-:W-:Y:S05]  /*2d30*/  @P0 BRA `(.L_x_32) ;  /* 0x0000000000300947 */ /* 0x000fea0003800000 */
[----:B------:R-:W-:Y:S01]  /*2d40*/  ISETP.NE.AND P0, PT, R47, R44, PT ;  /* 0x0000002c2f00720c */ /* 0x000fe20003f05270 */
[----:B------:R-:W-:Y:S02]  /*2d50*/  IMAD.MOV.U32 R34, RZ, RZ, 0x0 ;  /* 0x00000000ff227424 */ /* 0x000fe400078e00ff */
[----:B------:R-:W-:-:S10]  /*2d60*/  IMAD.MOV.U32 R35, RZ, RZ, -0x80000 ;  /* 0xfff80000ff237424 */ /* 0x000fd400078e00ff */
[----:B------:R-:W-:Y:S05]  /*2d70*/  @!P0 BRA `(.L_x_30) ;  /* 0x0000000000348947 */ /* 0x000fea0003800000 */
[----:B------:R-:W-:Y:S02]  /*2d80*/  ISETP.NE.AND P0, PT, R47, 0x7ff00000, PT ;  /* 0x7ff000002f00780c */ /* 0x000fe40003f05270 */
[----:B------:R-:W-:Y:S02]  /*2d90*/  LOP3.LUT R35, R31, 0x80000000, R29, 0x48, !PT ;  /* 0x800000001f237812 */ /* 0x000fe400078e481d */
[----:B------:R-:W-:-:S13]  /*2da0*/  ISETP.EQ.OR P0, PT, R44, RZ, !P0 ;  /* 0x000000ff2c00720c */ /* 0x000fda0004702670 */
[----:B------:R-:W-:Y:S01]  /*2db0*/  @P0 LOP3.LUT R3, R35, 0x7ff00000, RZ, 0xfc, !PT ;  /* 0x7ff0000023030812 */ /* 0x000fe200078efcff */
[----:B------:R-:W-:Y:S02]  /*2dc0*/  @!P0 IMAD.MOV.U32 R34, RZ, RZ, RZ ;  /* 0x000000ffff228224 */ /* 0x000fe400078e00ff */
[----:B------:R-:W-:Y:S02]  /*2dd0*/  @P0 IMAD.MOV.U32 R34, RZ, RZ, RZ ;  /* 0x000000ffff220224 */ /* 0x000fe400078e00ff */
[----:B------:R-:W-:Y:S01]  /*2de0*/  @P0 IMAD.MOV.U32 R35, RZ, RZ, R3 ;  /* 0x000000ffff230224 */ /* 0x000fe200078e0003 */
[----:B------:R-:W-:Y:S06]  /*2df0*/  BRA `(.L_x_30) ;  /* 0x0000000000147947 */ /* 0x000fec0003800000 */
.L_x_32:
[----:B------:R-:W-:Y:S02]  /*2e00*/  LOP3.LUT R35, R29, 0x80000, RZ, 0xfc, !PT ;  /* 0x000800001d237812 */ /* 0x000fe400078efcff */
[----:B------:R-:W-:Y:S01]  /*2e10*/  MOV R34, R28 ;  /* 0x0000001c00227202 */ /* 0x000fe20000000f00 */
[----:B------:R-:W-:Y:S06]  /*2e20*/  BRA `(.L_x_30) ;  /* 0x0000000000087947 */ /* 0x000fec0003800000 */
.L_x_31:
[----:B------:R-:W-:Y:S01]  /*2e30*/  LOP3.LUT R35, R31, 0x80000, RZ, 0xfc, !PT ;  /* 0x000800001f237812 */ /* 0x000fe200078efcff */
[----:B------:R-:W-:-:S07]  /*2e40*/  IMAD.MOV.U32 R34, RZ, RZ, R30 ;  /* 0x000000ffff227224 */ /* 0x000fce00078e001e */
.L_x_30:
[----:B------:R-:W-:Y:S05]  /*2e50*/  BSYNC.RECONVERGENT B1 ;  /* 0x0000000000017941 */ /* 0x000fea0003800200 */
.L_x_28:
[----:B------:R-:W-:Y:S02]  /*2e60*/  IMAD.MOV.U32 R26, RZ, RZ, R18 ;  /* 0x000000ffff1a7224 */ /* 0x000fe400078e0012 */
[----:B------:R-:W-:-:S04]  /*2e70*/  IMAD.MOV.U32 R27, RZ, RZ, 0x0 ;  /* 0x00000000ff1b7424 */ /* 0x000fc800078e00ff */
[----:B------:R-:W-:Y:S05]  /*2e80*/  RET.REL.NODEC R26 `(_Z42prs_update_emergent_incident_angles_kernelPdS_dddS_S_jjP24curandStatePhilox4_32_10) ;  /* 0xffffffd01a5c7950 */ /* 0x000fea0003c3ffff */
        .weak           $__internal_1_$__cuda_sm20_dsqrt_rn_f64_mediumpath_v1
        .type           $__internal_1_$__cuda_sm20_dsqrt_rn_f64_mediumpath_v1,@function
        .size           $__internal_1_$__cuda_sm20_dsqrt_rn_f64_mediumpath_v1,($_Z42prs_update_emergent_incident_angles_kernelPdS_dddS_S_jjP24curandStatePhilox4_32_10$__internal_trig_reduction_slowpathd - $__internal_1_$__cuda_sm20_dsqrt_rn_f64_mediumpath_v1)
$__internal_1_$__cuda_sm20_dsqrt_rn_f64_mediumpath_v1:
[----:B------:R-:W-:Y:S01]  /*2e90*/  ISETP.GE.U32.AND P0, PT, R26, -0x3400000, PT ;  /* 0xfcc000001a00780c */ /* 0x000fe20003f06070 */
[----:B------:R-:W-:Y:S01]  /*2ea0*/  BSSY.RECONVERGENT B1, `(.L_x_33) ;  /* 0x0000028000017945 */ /* 0x000fe20003800200 */
[----:B------:R-:W-:Y:S02]  /*2eb0*/  IMAD.MOV.U32 R26, RZ, RZ, R24 ;  /* 0x000000ffff1a7224 */ /* 0x000fe400078e0018 */
[----:B------:R-:W-:Y:S02]  /*2ec0*/  IMAD.MOV.U32 R27, RZ, RZ, R25 ;  /* 0x000000ffff1b7224 */ /* 0x000fe400078e0019 */
[----:B------:R-:W-:Y:S02]  /*2ed0*/  IMAD.MOV.U32 R29, RZ, RZ, R33 ;  /* 0x000000ffff1d7224 */ /* 0x000fe400078e0021 */
[----:B------:R-:W-:Y:S02]  /*2ee0*/  IMAD.MOV.U32 R24, RZ, RZ, R34 ;  /* 0x000000ffff187224 */ /* 0x000fe400078e0022 */
[----:B------:R-:W-:-:S03]  /*2ef0*/  IMAD.MOV.U32 R25, RZ, RZ, R35 ;  /* 0x000000ffff197224 */ /* 0x000fc600078e0023 */
[----:B------:R-:W-:Y:S05]  /*2f00*/  @!P0 BRA `(.L_x_34) ;  /* 0x0000000000208947 */ /* 0x000fea0003800000 */
[----:B------:R-:W-:-:S10]  /*2f10*/  DFMA.RM R24, R24, R28, R30 ;  /* 0x0000001c1818722b */ /* 0x000fd4000000401e */
[----:B------:R-:W-:-:S05]  /*2f20*/  IADD3 R28, P0, PT, R24, 0x1, RZ ;  /* 0x00000001181c7810 */ /* 0x000fca0007f1e0ff */
[----:B------:R-:W-:-:S06]  /*2f30*/  IMAD.X R29, RZ, RZ, R25, P0 ;  /* 0x000000ffff1d7224 */ /* 0x000fcc00000e0619 */
[----:B------:R-:W-:-:S08]  /*2f40*/  DFMA.RP R26, -R24, R28, R26 ;  /* 0x0000001c181a722b */ /* 0x000fd0000000811a */
[----:B------:R-:W-:-:S06]  /*2f50*/  DSETP.GT.AND P0, PT, R26, RZ, PT ;  /* 0x000000ff1a00722a */ /* 0x000fcc0003f04000 */
[----:B------:R-:W-:Y:S02]  /*2f60*/  FSEL R24, R28, R24, P0 ;  /* 0x000000181c187208 */ /* 0x000fe40000000000 */
[----:B------:R-:W-:Y:S01]  /*2f70*/  FSEL R25, R29, R25, P0 ;  /* 0x000000191d197208 */ /* 0x000fe20000000000 */
[----:B------:R-:W-:Y:S06]  /*2f80*/  BRA `(.L_x_35) ;  /* 0x0000000000647947 */ /* 0x000fec0003800000 */
.L_x_34:
[----:B------:R-:W-:-:S14]  /*2f90*/  DSETP.NE.AND P0, PT, R26, RZ, PT ;  /* 0x000000ff1a00722a */ /* 0x000fdc0003f05000 */
[----:B------:R-:W-:Y:S05]  /*2fa0*/  @!P0 BRA `(.L_x_36) ;  /* 0x0000000000588947 */ /* 0x000fea0003800000 */
[----:B------:R-:W-:-:S13]  /*2fb0*/  ISETP.GE.AND P0, PT, R27, RZ, PT ;  /* 0x000000ff1b00720c */ /* 0x000fda0003f06270 */
[----:B------:R-:W-:Y:S02]  /*2fc0*/  @!P0 IMAD.MOV.U32 R24, RZ, RZ, 0x0 ;  /* 0x00000000ff188424 */ /* 0x000fe400078e00ff */
[----:B------:R-:W-:Y:S01]  /*2fd0*/  @!P0 IMAD.MOV.U32 R25, RZ, RZ, -0x80000 ;  /* 0xfff80000ff198424 */ /* 0x000fe200078e00ff */
[----:B------:R-:W-:Y:S06]  /*2fe0*/  @!P0 BRA `(.L_x_35) ;  /* 0x00000000004c8947 */ /* 0x000fec0003800000 */
[----:B------:R-:W-:-:S13]  /*2ff0*/  ISETP.GT.AND P0, PT, R27, 0x7fefffff, PT ;  /* 0x7fefffff1b00780c */ /* 0x000fda0003f04270 */
[----:B------:R-:W-:Y:S05]  /*3000*/  @P0 BRA `(.L_x_36) ;  /* 0x0000000000400947 */ /* 0x000fea0003800000 */
[----:B------:R-:W-:Y:S01]  /*3010*/  DMUL R24, R26, 8.11296384146066816958e+31 ;  /* 0x469000001a187828 */ /* 0x000fe20000000000 */
[----:B------:R-:W-:Y:S01]  /*3020*/  IMAD.MOV.U32 R30, RZ, RZ, 0x0 ;  /* 0x00000000ff1e7424 */ /* 0x000fe200078e00ff */
[----:B------:R-:W-:Y:S01]  /*3030*/  MOV R31, 0x3fd80000 ;  /* 0x3fd80000001f7802 */ /* 0x000fe20000000f00 */
[----:B------:R-:W-:-:S03]  /*3040*/  IMAD.MOV.U32 R26, RZ, RZ, RZ ;  /* 0x000000ffff1a7224 */ /* 0x000fc600078e00ff */
[----:B------:R-:W0:Y:S03]  /*3050*/  MUFU.RSQ64H R27, R25 ;  /* 0x00000019001b7308 */ /* 0x000e260000001c00 */
[----:B0-----:R-:W-:-:S08]  /*3060*/  DMUL R28, R26, R26 ;  /* 0x0000001a1a1c7228 */ /* 0x001fd00000000000 */
[----:B------:R-:W-:-:S08]  /*3070*/  DFMA R28, R24, -R28, 1 ;  /* 0x3ff00000181c742b */ /* 0x000fd0000000081c */
[----:B------:R-:W-:Y:S02]  /*3080*/  DFMA R30, R28, R30, 0.5 ;  /* 0x3fe000001c1e742b */ /* 0x000fe4000000001e */
[----:B------:R-:W-:-:S08]  /*3090*/  DMUL R28, R26, R28 ;  /* 0x0000001c1a1c7228 */ /* 0x000fd00000000000 */
[----:B------:R-:W-:-:S08]  /*30a0*/  DFMA R28, R30, R28, R26 ;  /* 0x0000001c1e1c722b */ /* 0x000fd0000000001a */
[----:B------:R-:W-:Y:S02]  /*30b0*/  DMUL R26, R24, R28 ;  /* 0x0000001c181a7228 */ /* 0x000fe40000000000 */
[----:B------:R-:W-:-:S06]  /*30c0*/  VIADD R29, R29, 0xfff00000 ;  /* 0xfff000001d1d7836 */ /* 0x000fcc0000000000 */
[----:B------:R-:W-:-:S08]  /*30d0*/  DFMA R30, R26, -R26, R24 ;  /* 0x8000001a1a1e722b */ /* 0x000fd00000000018 */
[----:B------:R-:W-:-:S10]  /*30e0*/  DFMA R24, R28, R30, R26 ;  /* 0x0000001e1c18722b */ /* 0x000fd4000000001a */
[----:B------:R-:W-:Y:S01]  /*30f0*/  VIADD R25, R25, 0xfcb00000 ;  /* 0xfcb0000019197836 */ /* 0x000fe20000000000 */
[----:B------:R-:W-:Y:S06]  /*3100*/  BRA `(.L_x_35) ;  /* 0x0000000000047947 */ /* 0x000fec0003800000 */
.L_x_36:
[----:B------:R-:W-:-:S11]  /*3110*/  DADD R24, R26, R26 ;  /* 0x000000001a187229 */ /* 0x000fd6000000001a */
.L_x_35:
[----:B------:R-:W-:Y:S05]  /*3120*/  BSYNC.RECONVERGENT B1 ;  /* 0x0000000000017941 */ /* 0x000fea0003800200 */
.L_x_33:
[----:B------:R-:W-:Y:S02]  /*3130*/  IMAD.MOV.U32 R38, RZ, RZ, R24 ;  /* 0x000000ffff267224 */ /* 0x000fe400078e0018 */
[----:B------:R-:W-:Y:S02]  /*3140*/  IMAD.MOV.U32 R39, RZ, RZ, R25 ;  /* 0x000000ffff277224 */ /* 0x000fe400078e0019 */
[----:B------:R-:W-:Y:S02]  /*3150*/  IMAD.MOV.U32 R24, RZ, RZ, R18 ;  /* 0x000000ffff187224 */ /* 0x000fe400078e0012 */
[----:B------:R-:W-:-:S04]  /*3160*/  IMAD.MOV.U32 R25, RZ, RZ, 0x0 ;  /* 0x00000000ff197424 */ /* 0x000fc800078e00ff */
[----:B------:R-:W-:Y:S05]  /*3170*/  RET.REL.NODEC R24 `(_Z42prs_update_emergent_incident_angles_kernelPdS_dddS_S_jjP24curandStatePhilox4_32_10) ;  /* 0xffffffcc18a07950 */ /* 0x000fea0003c3ffff */
        .type           $_Z42prs_update_emergent_incident_angles_kernelPdS_dddS_S_jjP24curandStatePhilox4_32_10$__internal_trig_reduction_slowpathd,@function
        .size           $_Z42prs_update_emergent_incident_angles_kernelPdS_dddS_S_jjP24curandStatePhilox4_32_10$__internal_trig_reduction_slowpathd,(.L_x_120 - $_Z42prs_update_emergent_incident_angles_kernelPdS_dddS_S_jjP24curandStatePhilox4_32_10$__internal_trig_reduction_slowpathd)
$_Z42prs_update_emergent_incident_angles_kernelPdS_dddS_S_jjP24curandStatePhilox4_32_10$__internal_trig_reduction_slowpathd:
[--C-:B------:R-:W-:Y:S01]  /*3180*/  SHF.R.U32.HI R15, RZ, 0x14, R3.reuse ;  /* 0x00000014ff0f7819 */ /* 0x100fe20000011603 */
[----:B------:R-:W-:Y:S02]  /*3190*/  IMAD.MOV.U32 R30, RZ, RZ, R24 ;  /* 0x000000ffff1e7224 */ /* 0x000fe400078e0018 */
[----:B------:R-:W-:Y:S01]  /*31a0*/  IMAD.MOV.U32 R31, RZ, RZ, R3 ;  /* 0x000000ffff1f7224 */ /* 0x000fe200078e0003 */
[----:B------:R-:W-:Y:S01]  /*31b0*/  LOP3.LUT R25, R15, 0x7ff, RZ, 0xc0, !PT ;  /* 0x000007ff0f197812 */ /* 0x000fe200078ec0ff */
[----:B------:R-:W-:-:S03]  /*31c0*/  IMAD.MOV.U32 R24, RZ, RZ, RZ ;  /* 0x000000ffff187224 */ /* 0x000fc600078e00ff */
[----:B------:R-:W-:-:S13]  /*31d0*/  ISETP.NE.AND P0, PT, R25, 0x7ff, PT ;  /* 0x000007ff1900780c */ /* 0x000fda0003f05270 */
[----:B------:R-:W-:Y:S05]  /*31e0*/  @!P0 BRA `(.L_x_37) ;  /* 0x0000000800488947 */ /* 0x000fea0003800000 */
[----:B------:R-:W-:Y:S01]  /*31f0*/  VIADD R25, R25, 0xfffffc00 ;  /* 0xfffffc0019197836 */ /* 0x000fe20000000000 */
[----:B------:R-:W-:Y:S01]  /*3200*/  BSSY.RECONVERGENT B2, `(.L_x_38) ;  /* 0x000002f000027945 */ /* 0x000fe20003800200 */
[----:B------:R-:W-:-:S03]  /*3210*/  CS2R R28, SRZ ;  /* 0x00000000001c7805 */ /* 0x000fc6000001ff00 */
[----:B------:R-:W-:Y:S02]  /*3220*/  SHF.R.U32.HI R24, RZ, 0x6, R25 ;  /* 0x00000006ff187819 */ /* 0x000fe40000011619 */
[----:B------:R-:W-:Y:S02]  /*3230*/  ISETP.GE.U32.AND P0, PT, R25, 0x80, PT ;  /* 0x000000801900780c */ /* 0x000fe40003f06070 */
[C---:B------:R-:W-:Y:S02]  /*3240*/  IADD3 R25, PT, PT, -R24.reuse, 0x13, RZ ;  /* 0x0000001318197810 */ /* 0x040fe40007ffe1ff */
[----:B------:R-:W-:Y:S02]  /*3250*/  IADD3 R47, PT, PT, -R24, 0xf, RZ ;  /* 0x0000000f182f7810 */ /* 0x000fe40007ffe1ff */
[----:B------:R-:W-:-:S04]  /*3260*/  SEL R25, R25, 0x12, P0 ;  /* 0x0000001219197807 */ /* 0x000fc80000000000 */
[----:B------:R-:W-:-:S13]  /*3270*/  ISETP.GE.AND P0, PT, R47, R25, PT ;  /* 0x000000192f00720c */ /* 0x000fda0003f06270 */
[----:B------:R-:W-:Y:S05]  /*3280*/  @P0 BRA `(.L_x_39) ;  /* 0x0000000000980947 */ /* 0x000fea0003800000 */
[----:B------:R-:W0:Y:S01]  /*3290*/  LDC.64 R26, c[0x0][0x358] ;  /* 0x0000d600ff1a7b82 */ /* 0x000e220000000a00 */
[C---:B------:R-:W-:Y:S01]  /*32a0*/  SHF.L.U64.HI R33, R30.reuse, 0xb, R31 ;  /* 0x0000000b1e217819 */ /* 0x040fe2000001021f */
[----:B------:R-:W-:Y:S01]  /*32b0*/  BSSY.RECONVERGENT B3, `(.L_x_40) ;  /* 0x0000022000037945 */ /* 0x000fe20003800200 */
[----:B------:R-:W-:Y:S01]  /*32c0*/  IMAD.SHL.U32 R35, R30, 0x800, RZ ;  /* 0x000008001e237824 */ /* 0x000fe200078e00ff */
[----:B------:R-:W-:Y:S01]  /*32d0*/  IADD3 R34, PT, PT, RZ, -R24, -R25 ;  /* 0x80000018ff227210 */ /* 0x000fe20007ffe819 */
[----:B------:R-:W-:Y:S01]  /*32e0*/  IMAD.MOV.U32 R32, RZ, RZ, RZ ;  /* 0x000000ffff207224 */ /* 0x000fe200078e00ff */
[----:B------:R-:W-:Y:S02]  /*32f0*/  CS2R R28, SRZ ;  /* 0x00000000001c7805 */ /* 0x000fe4000001ff00 */
[----:B------:R-:W-:-:S07]  /*3300*/  LOP3.LUT R33, R33, 0x80000000, RZ, 0xfc, !PT ;  /* 0x8000000021217812 */ /* 0x000fce00078efcff */
.L_x_41:
[----:B------:R-:W1:Y:S01]  /*3310*/  LDC.64 R30, c[0x4][0x40] ;  /* 0x01001000ff1e7b82 */ /* 0x000e620000000a00 */
[----:B0-----:R-:W-:Y:S02]  /*3320*/  R2UR UR4, R26 ;  /* 0x000000001a0472ca */ /* 0x001fe400000e0000 */
[----:B------:R-:W-:Y:S01]  /*3330*/  R2UR UR5, R27 ;  /* 0x000000001b0572ca */ /* 0x000fe200000e0000 */
[----:B-1----:R-:W-:-:S12]  /*3340*/  IMAD.WIDE R30, R47, 0x8, R30 ;  /* 0x000000082f1e7825 */ /* 0x002fd800078e021e */
[----:B------:R-:W2:Y:S01]  /*3350*/  LDG.E.64.CONSTANT R30, desc[UR4][R30.64] ;  /* 0x000000041e1e7981 */ /* 0x000ea2000c1e9b00 */
[----:B------:R-:W-:Y:S02]  /*3360*/  VIADD R34, R34, 0x1 ;  /* 0x0000000122227836 */ /* 0x000fe40000000000 */
[----:B------:R-:W-:Y:S02]  /*3370*/  VIADD R47, R47, 0x1 ;  /* 0x000000012f2f7836 */ /* 0x000fe40000000000 */
[----:B--2---:R-:W-:-:S04]  /*3380*/  IMAD.WIDE.U32 R28, P3, R30, R35, R28 ;  /* 0x000000231e1c7225 */ /* 0x004fc8000786001c */
[----:B------:R-:W-:Y:S02]  /*3390*/  IMAD R49, R30, R33, RZ ;  /* 0x000000211e317224 */ /* 0x000fe400078e02ff */
[CC--:B------:R-:W-:Y:S02]  /*33a0*/  IMAD R46, R31.reuse, R35.reuse, RZ ;  /* 0x000000231f2e7224 */ /* 0x0c0fe400078e02ff */
[----:B------:R-:W-:Y:S01]  /*33b0*/  IMAD.HI.U32 R51, R31, R35, RZ ;  /* 0x000000231f337227 */ /* 0x000fe200078e00ff */
[----:B------:R-:W-:-:S03]  /*33c0*/  IADD3 R29, P0, PT, R49, R29, RZ ;  /* 0x0000001d311d7210 */ /* 0x000fc60007f1e0ff */
[----:B------:R-:W-:Y:S01]  /*33d0*/  IMAD R49, R32, 0x8, R1 ;  /* 0x0000000820317824 */ /* 0x000fe200078e0201 */
[----:B------:R-:W-:Y:S01]  /*33e0*/  IADD3 R29, P1, PT, R46, R29, RZ ;  /* 0x0000001d2e1d7210 */ /* 0x000fe20007f3e0ff */
[----:B------:R-:W-:-:S04]  /*33f0*/  IMAD.HI.U32 R46, R30, R33, RZ ;  /* 0x000000211e2e7227 */ /* 0x000fc800078e00ff */
[----:B------:R0:W-:Y:S01]  /*3400*/  STL.64 [R49], R28 ;  /* 0x0000001c31007387 */ /* 0x0001e20000100a00 */
[----:B------:R-:W-:Y:S01]  /*3410*/  IADD3.X R30, PT, PT, R46, RZ, RZ, P3, !PT ;  /* 0x000000ff2e1e7210 */ /* 0x000fe20001ffe4ff */
[----:B------:R-:W-:-:S03]  /*3420*/  IMAD.HI.U32 R46, R31, R33, RZ ;  /* 0x000000211f2e7227 */ /* 0x000fc600078e00ff */
[----:B------:R-:W-:Y:S01]  /*3430*/  IADD3.X R30, P0, PT, R51, R30, RZ, P0, !PT ;  /* 0x0000001e331e7210 */ /* 0x000fe2000071e4ff */
[----:B------:R-:W-:Y:S02]  /*3440*/  IMAD R31, R31, R33, RZ ;  /* 0x000000211f1f7224 */ /* 0x000fe400078e02ff */
[----:B------:R-:W-:-:S03]  /*3450*/  VIADD R32, R32, 0x1 ;  /* 0x0000000120207836 */ /* 0x000fc60000000000 */
[----:B------:R-:W-:Y:S01]  /*3460*/  IADD3.X R31, P1, PT, R31, R30, RZ, P1, !PT ;  /* 0x0000001e1f1f7210 */ /* 0x000fe20000f3e4ff */
[----:B------:R-:W-:Y:S01]  /*3470*/  IMAD.X R30, RZ, RZ, R46, P0 ;  /* 0x000000ffff1e7224 */ /* 0x000fe200000e062e */
[----:B------:R-:W-:-:S03]  /*3480*/  ISETP.NE.AND P0, PT, R34, -0xf, PT ;  /* 0xfffffff12200780c */ /* 0x000fc60003f05270 */
[----:B------:R-:W-:Y:S02]  /*3490*/  IMAD.X R30, RZ, RZ, R30, P1 ;  /* 0x000000ffff1e7224 */ /* 0x000fe400008e061e */
[----:B0-----:R-:W-:Y:S02]  /*34a0*/  IMAD.MOV.U32 R28, RZ, RZ, R31 ;  /* 0x000000ffff1c7224 */ /* 0x001fe400078e001f */
[----:B------:R-:W-:-:S06]  /*34b0*/  IMAD.MOV.U32 R29, RZ, RZ, R30 ;  /* 0x000000ffff1d7224 */ /* 0x000fcc00078e001e */
[----:B------:R-:W-:Y:S05]  /*34c0*/  @P0 BRA `(.L_x_41) ;  /* 0xfffffffc00900947 */ /* 0x000fea000383ffff */
[----:B------:R-:W-:Y:S05]  /*34d0*/  BSYNC.RECONVERGENT B3 ;  /* 0x0000000000037941 */ /* 0x000fea0003800200 */
.L_x_40:
[----:B------:R-:W-:-:S07]  /*34e0*/  IMAD.MOV.U32 R47, RZ, RZ, R25 ;  /* 0x000000ffff2f7224 */ /* 0x000fce00078e0019 */
.L_x_39:
[----:B------:R-:W-:Y:S05]  /*34f0*/  BSYNC.RECONVERGENT B2 ;  /* 0x0000000000027941 */ /* 0x000fea0003800200 */
.L_x_38:
[----:B------:R-:W-:Y:S01]  /*3500*/  LOP3.LUT P0, R33, R15, 0x3f, RZ, 0xc0, !PT ;  /* 0x0000003f0f217812 */ /* 0x000fe2000780c0ff */
[----:B------:R-:W-:-:S04]  /*3510*/  IMAD.IADD R24, R24, 0x1, R47 ;  /* 0x0000000118187824 */ /* 0x000fc800078e022f */
[----:B------:R-:W-:-:S05]  /*3520*/  IMAD.U32 R35, R24, 0x8, R1 ;  /* 0x0000000818237824 */ /* 0x000fca00078e0001 */
[----:B------:R0:W-:Y:S04]  /*3530*/  STL.64 [R35+-0x78], R28 ;  /* 0xffff881c23007387 */ /* 0x0001e80000100a00 */
[----:B------:R-:W2:Y:S04]  /*3540*/  @P0 LDL.64 R30, [R1+0x8] ;  /* 0x00000800011e0983 */ /* 0x000ea80000100a00 */
[----:B------:R-:W3:Y:S04]  /*3550*/  LDL.64 R26, [R1+0x10] ;  /* 0x00001000011a7983 */ /* 0x000ee80000100a00 */
[----:B------:R-:W4:Y:S01]  /*3560*/  LDL.64 R24, [R1+0x18] ;  /* 0x0000180001187983 */ /* 0x000f220000100a00 */
[----:B------:R-:W-:Y:S01]  /*3570*/  @P0 LOP3.LUT R15, R33, 0x3f, RZ, 0x3c, !PT ;  /* 0x0000003f210f0812 */ /* 0x000fe200078e3cff */
[----:B------:R-:W-:Y:S01]  /*3580*/  BSSY.RECONVERGENT B2, `(.L_x_42) ;  /* 0x0000034000027945 */ /* 0x000fe20003800200 */
[----:B--2---:R-:W-:-:S02]  /*3590*/  @P0 SHF.R.U64 R30, R30, 0x1, R31 ;  /* 0x000000011e1e0819 */ /* 0x004fc4000000121f */
[----:B------:R-:W-:Y:S02]  /*35a0*/  @P0 SHF.R.U32.HI R32, RZ, 0x1, R31 ;  /* 0x00000001ff200819 */ /* 0x000fe4000001161f */
[----:B---3--:R-:W-:Y:S02]  /*35b0*/  @P0 SHF.L.U32 R31, R26, R33, RZ ;  /* 0x000000211a1f0219 */ /* 0x008fe400000006ff */
[----:B0-----:R-:W-:Y:S02]  /*35c0*/  @P0 SHF.R.U64 R28, R30, R15, R32 ;  /* 0x0000000f1e1c0219 */ /* 0x001fe40000001220 */
[--C-:B------:R-:W-:Y:S02]  /*35d0*/  @P0 SHF.R.U32.HI R48, RZ, 0x1, R27.reuse ;  /* 0x00000001ff300819 */ /* 0x100fe4000001161b */
[C-C-:B------:R-:W-:Y:S02]  /*35e0*/  @P0 SHF.R.U64 R46, R26.reuse, 0x1, R27.reuse ;  /* 0x000000011a2e0819 */ /* 0x140fe4000000121b */
[----:B------:R-:W-:-:S02]  /*35f0*/  @P0 SHF.L.U64.HI R34, R26, R33, R27 ;  /* 0x000000211a220219 */ /* 0x000fc4000001021b */
[----:B------:R-:W-:Y:S02]  /*3600*/  @P0 SHF.R.U32.HI R29, RZ, R15, R32 ;  /* 0x0000000fff1d0219 */ /* 0x000fe40000011620 */
[----:B------:R-:W-:Y:S02]  /*3610*/  @P0 LOP3.LUT R26, R31, R28, RZ, 0xfc, !PT ;  /* 0x0000001c1f1a0212 */ /* 0x000fe400078efcff */
[----:B----4-:R-:W-:Y:S02]  /*3620*/  @P0 SHF.L.U32 R30, R24, R33, RZ ;  /* 0x00000021181e0219 */ /* 0x010fe400000006ff */
[----:B------:R-:W-:Y:S02]  /*3630*/  @P0 SHF.R.U64 R35, R46, R15, R48 ;  /* 0x0000000f2e230219 */ /* 0x000fe40000001230 */
[----:B------:R-:W-:Y:S01]  /*3640*/  @P0 LOP3.LUT R27, R34, R29, RZ, 0xfc, !PT ;  /* 0x0000001d221b0212 */ /* 0x000fe200078efcff */
[----:B------:R-:W-:Y:S01]  /*3650*/  IMAD.SHL.U32 R29, R26, 0x4, RZ ;  /* 0x000000041a1d7824 */ /* 0x000fe200078e00ff */
[----:B------:R-:W-:-:S02]  /*3660*/  @P0 SHF.L.U64.HI R28, R24, R33, R25 ;  /* 0x00000021181c0219 */ /* 0x000fc40000010219 */
[----:B------:R-:W-:Y:S02]  /*3670*/  @P0 SHF.R.U32.HI R15, RZ, R15, R48 ;  /* 0x0000000fff0f0219 */ /* 0x000fe40000011630 */
[----:B------:R-:W-:Y:S02]  /*3680*/  @P0 LOP3.LUT R24, R30, R35, RZ, 0xfc, !PT ;  /* 0x000000231e180212 */ /* 0x000fe400078efcff */
[----:B------:R-:W-:Y:S02]  /*3690*/  SHF.L.U64.HI R32, R26, 0x2, R27 ;  /* 0x000000021a207819 */ /* 0x000fe4000001021b */
[----:B------:R-:W-:Y:S02]  /*36a0*/  @P0 LOP3.LUT R25, R28, R15, RZ, 0xfc, !PT ;  /* 0x0000000f1c190212 */ /* 0x000fe400078efcff */
[----:B------:R-:W-:Y:S02]  /*36b0*/  SHF.L.W.U32.HI R26, R27, 0x2, R24 ;  /* 0x000000021b1a7819 */ /* 0x000fe40000010e18 */
[----:B------:R-:W-:-:S02]  /*36c0*/  IADD3 RZ, P0, PT, RZ, -R29, RZ ;  /* 0x8000001dffff7210 */ /* 0x000fc40007f1e0ff */
[----:B------:R-:W-:Y:S02]  /*36d0*/  LOP3.LUT R15, RZ, R32, RZ, 0x33, !PT ;  /* 0x00000020ff0f7212 */ /* 0x000fe400078e33ff */
[----:B------:R-:W-:Y:S02]  /*36e0*/  SHF.L.W.U32.HI R24, R24, 0x2, R25 ;  /* 0x0000000218187819 */ /* 0x000fe40000010e19 */
[----:B------:R-:W-:Y:S02]  /*36f0*/  LOP3.LUT R28, RZ, R26, RZ, 0x33, !PT ;  /* 0x0000001aff1c7212 */ /* 0x000fe400078e33ff */
[----:B------:R-:W-:Y:S02]  /*3700*/  IADD3.X R27, P0, PT, RZ, R15, RZ, P0, !PT ;  /* 0x0000000fff1b7210 */ /* 0x000fe4000071e4ff */
[----:B------:R-:W-:Y:S02]  /*3710*/  LOP3.LUT R15, RZ, R24, RZ, 0x33, !PT ;  /* 0x00000018ff0f7212 */ /* 0x000fe400078e33ff */
[----:B------:R-:W-:-:S02]  /*3720*/  IADD3.X R31, P1, PT, RZ, R28, RZ, P0, !PT ;  /* 0x0000001cff1f7210 */ /* 0x000fc4000073e4ff */
[----:B------:R-:W-:-:S03]  /*3730*/  ISETP.GT.U32.AND P3, PT, R26, -0x1, PT ;  /* 0xffffffff1a00780c */ /* 0x000fc60003f64070 */
[----:B------:R-:W-:Y:S01]  /*3740*/  IMAD.X R15, RZ, RZ, R15, P1 ;  /* 0x000000ffff0f7224 */ /* 0x000fe200008e060f */
[----:B------:R-:W-:-:S04]  /*3750*/  ISETP.GT.AND.EX P0, PT, R24, -0x1, PT, P3 ;  /* 0xffffffff1800780c */ /* 0x000fc80003f04330 */
[----:B------:R-:W-:Y:S02]  /*3760*/  SEL R15, R24, R15, P0 ;  /* 0x0000000f180f7207 */ /* 0x000fe40000000000 */
[----:B------:R-:W-:Y:S02]  /*3770*/  SEL R26, R26, R31, P0 ;  /* 0x0000001f1a1a7207 */ /* 0x000fe40000000000 */
[----:B------:R-:W-:Y:S02]  /*3780*/  ISETP.NE.U32.AND P1, PT, R15, RZ, PT ;  /* 0x000000ff0f00720c */ /* 0x000fe40003f25070 */
[----:B------:R-:W-:Y:S02]  /*3790*/  SEL R32, R32, R27, P0 ;  /* 0x0000001b20207207 */ /* 0x000fe40000000000 */
[----:B------:R-:W-:Y:S02]  /*37a0*/  SEL R30, R26, R15, !P1 ;  /* 0x0000000f1a1e7207 */ /* 0x000fe40004800000 */
[----:B------:R-:W-:-:S04]  /*37b0*/  @!P0 IADD3 R29, PT, PT, -R29, RZ, RZ ;  /* 0x000000ff1d1d8210 */ /* 0x000fc80007ffe1ff */
[----:B------:R-:W0:Y:S02]  /*37c0*/  FLO.U32 R30, R30 ;  /* 0x0000001e001e7300 */ /* 0x000e2400000e0000 */
[C---:B0-----:R-:W-:Y:S02]  /*37d0*/  IADD3 R31, PT, PT, -R30.reuse, 0x1f, RZ ;  /* 0x0000001f1e1f7810 */ /* 0x041fe40007ffe1ff */
[----:B------:R-:W-:-:S03]  /*37e0*/  IADD3 R28, PT, PT, -R30, 0x3f, RZ ;  /* 0x0000003f1e1c7810 */ /* 0x000fc60007ffe1ff */
[----:B------:R-:W-:-:S05]  /*37f0*/  @P1 IMAD.MOV R28, RZ, RZ, R31 ;  /* 0x000000ffff1c1224 */ /* 0x000fca00078e021f */
[----:B------:R-:W-:-:S13]  /*3800*/  ISETP.NE.AND P1, PT, R28, RZ, PT ;  /* 0x000000ff1c00720c */ /* 0x000fda0003f25270 */
[----:B------:R-:W-:Y:S05]  /*3810*/  @!P1 BRA `(.L_x_43) ;  /* 0x0000000000289947 */ /* 0x000fea0003800000 */
[C---:B------:R-:W-:Y:S02]  /*3820*/  LOP3.LUT R27, R28.reuse, 0x3f, RZ, 0xc0, !PT ;  /* 0x0000003f1c1b7812 */ /* 0x040fe400078ec0ff */
[--C-:B------:R-:W-:Y:S02]  /*3830*/  SHF.R.U64 R30, R29, 0x1, R32.reuse ;  /* 0x000000011d1e7819 */ /* 0x100fe40000001220 */
[----:B------:R-:W-:Y:S02]  /*3840*/  SHF.R.U32.HI R32, RZ, 0x1, R32 ;  /* 0x00000001ff207819 */ /* 0x000fe40000011620 */
[----:B------:R-:W-:Y:S02]  /*3850*/  LOP3.LUT R29, R28, 0x3f, RZ, 0xc, !PT ;  /* 0x0000003f1c1d7812 */ /* 0x000fe400078e0cff */
[CC--:B------:R-:W-:Y:S02]  /*3860*/  SHF.L.U64.HI R34, R26.reuse, R27.reuse, R15 ;  /* 0x0000001b1a227219 */ /* 0x0c0fe4000001020f */
[----:B------:R-:W-:-:S02]  /*3870*/  SHF.L.U32 R27, R26, R27, RZ ;  /* 0x0000001b1a1b7219 */ /* 0x000fc400000006ff */
[-CC-:B------:R-:W-:Y:S02]  /*3880*/  SHF.R.U64 R26, R30, R29.reuse, R32.reuse ;  /* 0x0000001d1e1a7219 */ /* 0x180fe40000001220 */
[----:B------:R-:W-:Y:S02]  /*3890*/  SHF.R.U32.HI R15, RZ, R29, R32 ;  /* 0x0000001dff0f7219 */ /* 0x000fe40000011620 */
[----:B------:R-:W-:Y:S02]  /*38a0*/  LOP3.LUT R26, R27, R26, RZ, 0xfc, !PT ;  /* 0x0000001a1b1a7212 */ /* 0x000fe400078efcff */
[----:B------:R-:W-:-:S07]  /*38b0*/  LOP3.LUT R15, R34, R15, RZ, 0xfc, !PT ;  /* 0x0000000f220f7212 */ /* 0x000fce00078efcff */
.L_x_43:
[----:B------:R-:W-:Y:S05]  /*38c0*/  BSYNC.RECONVERGENT B2 ;  /* 0x0000000000027941 */ /* 0x000fea0003800200 */
.L_x_42:
[----:B------:R-:W-:Y:S01]  /*38d0*/  IMAD.WIDE.U32 R30, R26, 0x2168c235, RZ ;  /* 0x2168c2351a1e7825 */ /* 0x000fe200078e00ff */
[----:B------:R-:W-:-:S03]  /*38e0*/  SHF.R.U32.HI R25, RZ, 0x1e, R25 ;  /* 0x0000001eff197819 */ /* 0x000fc60000011619 */
[----:B------:R-:W-:Y:S01]  /*38f0*/  IMAD.MOV.U32 R32, RZ, RZ, R31 ;  /* 0x000000ffff207224 */ /* 0x000fe200078e001f */
[----:B------:R-:W-:Y:S01]  /*3900*/  IADD3 RZ, P1, PT, R30, R30, RZ ;  /* 0x0000001e1eff7210 */ /* 0x000fe20007f3e0ff */
[----:B------:R-:W-:Y:S01]  /*3910*/  IMAD.MOV.U32 R33, RZ, RZ, RZ ;  /* 0x000000ffff217224 */ /* 0x000fe200078e00ff */
[----:B------:R-:W-:Y:S01]  /*3920*/  LEA.HI R24, R24, R25, RZ, 0x1 ;  /* 0x0000001918187211 */ /* 0x000fe200078f08ff */
[----:B------:R-:W-:-:S04]  /*3930*/  IMAD.HI.U32 R29, R15, -0x36f0255e, RZ ;  /* 0xc90fdaa20f1d7827 */ /* 0x000fc800078e00ff */
[----:B------:R-:W-:-:S04]  /*3940*/  IMAD.WIDE.U32 R26, R26, -0x36f0255e, R32 ;  /* 0xc90fdaa21a1a7825 */ /* 0x000fc800078e0020 */
[C---:B------:R-:W-:Y:S02]  /*3950*/  IMAD R31, R15.reuse, -0x36f0255e, RZ ;  /* 0xc90fdaa20f1f7824 */ /* 0x040fe400078e02ff */
[----:B------:R-:W-:-:S04]  /*3960*/  IMAD.WIDE.U32 R26, P3, R15, 0x2168c235, R26 ;  /* 0x2168c2350f1a7825 */ /* 0x000fc8000786001a */
[----:B------:R-:W-:Y:S01]  /*3970*/  IMAD.X R15, RZ, RZ, R29, P3 ;  /* 0x000000ffff0f7224 */ /* 0x000fe200018e061d */
[----:B------:R-:W-:Y:S02]  /*3980*/  IADD3 R27, P3, PT, R31, R27, RZ ;  /* 0x0000001b1f1b7210 */ /* 0x000fe40007f7e0ff */
[----:B------:R-:W-:Y:S02]  /*3990*/  IADD3.X RZ, P1, PT, R26, R26, RZ, P1, !PT ;  /* 0x0000001a1aff7210 */ /* 0x000fe40000f3e4ff */
[C---:B------:R-:W-:Y:S01]  /*39a0*/  ISETP.GT.U32.AND P4, PT, R27.reuse, RZ, PT ;  /* 0x000000ff1b00720c */ /* 0x040fe20003f84070 */
[----:B------:R-:W-:Y:S01]  /*39b0*/  IMAD.X R15, RZ, RZ, R15, P3 ;  /* 0x000000ffff0f7224 */ /* 0x000fe200018e060f */
[----:B------:R-:W-:-:S04]  /*39c0*/  IADD3.X R26, P3, PT, R27, R27, RZ, P1, !PT ;  /* 0x0000001b1b1a7210 */ /* 0x000fc80000f7e4ff */
[C---:B------:R-:W-:Y:S01]  /*39d0*/  ISETP.GT.AND.EX P1, PT, R15.reuse, RZ, PT, P4 ;  /* 0x000000ff0f00720c */ /* 0x040fe20003f24340 */
[----:B------:R-:W-:-:S03]  /*39e0*/  IMAD.X R30, R15, 0x1, R15, P3 ;  /* 0x000000010f1e7824 */ /* 0x000fc600018e060f */
[----:B------:R-:W-:Y:S02]  /*39f0*/  SEL R26, R26, R27, P1 ;  /* 0x0000001b1a1a7207 */ /* 0x000fe40000800000 */
[----:B------:R-:W-:Y:S02]  /*3a00*/  SEL R15, R30, R15, P1 ;  /* 0x0000000f1e0f7207 */ /* 0x000fe40000800000 */
[----:B------:R-:W-:Y:S02]  /*3a10*/  IADD3 R30, P3, PT, R26, 0x1, RZ ;  /* 0x000000011a1e7810 */ /* 0x000fe40007f7e0ff */
[----:B------:R-:W-:Y:S02]  /*3a20*/  SEL R27, RZ, 0xffffffff, !P1 ;  /* 0xffffffffff1b7807 */ /* 0x000fe40004800000 */
[----:B------:R-:W-:Y:S01]  /*3a30*/  LOP3.LUT P1, R3, R3, 0x80000000, RZ, 0xc0, !PT ;  /* 0x8000000003037812 */ /* 0x000fe2000782c0ff */
[----:B------:R-:W-:Y:S02]  /*3a40*/  IMAD.X R15, RZ, RZ, R15, P3 ;  /* 0x000000ffff0f7224 */ /* 0x000fe400018e060f */
[----:B------:R-:W-:Y:S01]  /*3a50*/  IMAD.IADD R26, R27, 0x1, -R28 ;  /* 0x000000011b1a7824 */ /* 0x000fe200078e0a1c */
[----:B------:R-:W-:-:S02]  /*3a60*/  @!P0 LOP3.LUT R3, R3, 0x80000000, RZ, 0x3c, !PT ;  /* 0x8000000003038812 */ /* 0x000fc400078e3cff */
[----:B------:R-:W-:Y:S01]  /*3a70*/  SHF.R.U64 R30, R30, 0xa, R15 ;  /* 0x0000000a1e1e7819 */ /* 0x000fe2000000120f */
[----:B------:R-:W-:-:S03]  /*3a80*/  IMAD.SHL.U32 R26, R26, 0x100000, RZ ;  /* 0x001000001a1a7824 */ /* 0x000fc600078e00ff */
[----:B------:R-:W-:-:S03]  /*3a90*/  IADD3 R30, P3, PT, R30, 0x1, RZ ;  /* 0x000000011e1e7810 */ /* 0x000fc60007f7e0ff */
[----:B------:R-:W-:Y:S01]  /*3aa0*/  @P1 IMAD.MOV R24, RZ, RZ, -R24 ;  /* 0x000000ffff181224 */ /* 0x000fe200078e0a18 */
[----:B------:R-:W-:-:S04]  /*3ab0*/  LEA.HI.X R15, R15, RZ, RZ, 0x16, P3 ;  /* 0x000000ff0f0f7211 */ /* 0x000fc800018fb4ff */
[--C-:B------:R-:W-:Y:S02]  /*3ac0*/  SHF.R.U64 R30, R30, 0x1, R15.reuse ;  /* 0x000000011e1e7819 */ /* 0x100fe4000000120f */
[----:B------:R-:W-:Y:S02]  /*3ad0*/  SHF.R.U32.HI R15, RZ, 0x1, R15 ;  /* 0x00000001ff0f7819 */ /* 0x000fe4000001160f */
[----:B------:R-:W-:-:S04]  /*3ae0*/  IADD3 R30, P3, P4, RZ, RZ, R30 ;  /* 0x000000ffff1e7210 */ /* 0x000fc80007c7e01e */
[----:B------:R-:W-:-:S04]  /*3af0*/  IADD3.X R26, PT, PT, R26, 0x3fe00000, R15, P3, P4 ;  /* 0x3fe000001a1a7810 */ /* 0x000fc80001fe840f */
[----:B------:R-:W-:-:S07]  /*3b00*/  LOP3.LUT R31, R26, R3, RZ, 0xfc, !PT ;  /* 0x000000031a1f7212 */ /* 0x000fce00078efcff */
.L_x_37:
[----:B------:R-:W-:Y:S02]  /*3b10*/  IMAD.MOV.U32 R3, RZ, RZ, R24 ;  /* 0x000000ffff037224 */ /* 0x000fe400078e0018 */
[----:B------:R-:W-:Y:S02]  /*3b20*/  IMAD.MOV.U32 R24, RZ, RZ, R18 ;  /* 0x000000ffff187224 */ /* 0x000fe400078e0012 */
[----:B------:R-:W-:-:S04]  /*3b30*/  IMAD.MOV.U32 R25, RZ, RZ, 0x0 ;  /* 0x00000000ff197424 */ /* 0x000fc800078e00ff */
[----:B------:R-:W-:Y:S05]  /*3b40*/  RET.REL.NODEC R24 `(_Z42prs_update_emergent_incident_angles_kernelPdS_dddS_S_jjP24curandStatePhilox4_32_10) ;  /* 0xffffffc4182c7950 */ /* 0x000fea0003c3ffff */
.L_x_44:
[----:B------:R-:W-:-:S00]  /*3b50*/  BRA `(.L_x_44) ;  /* 0xfffffffc00fc7947 */ /* 0x000fc0000383ffff */
[----:B------:R-:W-:-:S00]  /*3b60*/  NOP ;  /* 0x0000000000007918 */ /* 0x000fc00000000000 */
        /* <DEDUP_REMOVED lines=9> */
.L_x_120:


//--------------------- .text._Z29prs_copy_best_solution_kernelPdS_PKjPKdS3_j --------------------------
	.section	.text._Z29prs_copy_best_solution_kernelPdS_PKjPKdS3_j,"ax",@progbits
	.align	128
        .global         _Z29prs_copy_best_solution_kernelPdS_PKjPKdS3_j
        .type           _Z29prs_copy_best_solution_kernelPdS_PKjPKdS3_j,@function
        .size           _Z29prs_copy_best_solution_kernelPdS_PKjPKdS3_j,(.L_x_121 - _Z29prs_copy_best_solution_kernelPdS_PKjPKdS3_j)
        .other          _Z29prs_copy_best_solution_kernelPdS_PKjPKdS3_j,@"STO_CUDA_ENTRY STV_DEFAULT"
_Z29prs_copy_best_solution_kernelPdS_PKjPKdS3_j:
.text._Z29prs_copy_best_solution_kernelPdS_PKjPKdS3_j:
[----:B------:R-:W-:Y:S01]  /*0000*/  LDC R1, c[0x0][0x37c] ;  /* 0x0000df00ff017b82 */ /* 0x000fe20000000800 */
[----:B------:R-:W0:Y:S07]  /*0010*/  S2R R3, SR_TID.X ;  /* 0x0000000000037919 */ /* 0x000e2e0000002100 */
[----:B------:R-:W0:Y:S01]  /*0020*/  S2UR UR4, SR_CTAID.X ;  /* 0x00000000000479c3 */ /* 0x000e220000002500 */
[----:B------:R-:W1:Y:S07]  /*0030*/  LDCU UR6, c[0x0][0x3a8] ;  /* 0x00007500ff0677ac */ /* 0x000e6e0008000800 */
[----:B------:R-:W0:Y:S02]  /*0040*/  LDC R0, c[0x0][0x360] ;  /* 0x0000d800ff007b82 */ /* 0x000e240000000800 */
[----:B0-----:R-:W-:-:S05]  /*0050*/  IMAD R0, R0, UR4, R3 ;  /* 0x0000000400007c24 */ /* 0x001fca000f8e0203 */
[----:B-1----:R-:W-:-:S13]  /*0060*/  ISETP.GE.AND P0, PT, R0, UR6, PT ;  /* 0x0000000600007c0c */ /* 0x002fda000bf06270 */
[----:B------:R-:W-:Y:S05]  /*0070*/  @P0 EXIT ;  /* 0x000000000000094d */ /* 0x000fea0003800000 */
[----:B------:R-:W0:Y:S01]  /*0080*/  LDC.64 R2, c[0x0][0x390] ;  /* 0x0000e400ff027b82 */ /* 0x000e220000000a00 */
[----:B------:R-:W0:Y:S01]  /*0090*/  LDCU.64 UR4, c[0x0][0x358] ;  /* 0x00006b00ff0477ac */ /* 0x000e220008000a00 */
[----:B------:R-:W1:Y:S01]  /*00a0*/  LDCU.64 UR8, c[0x0][0x380] ;  /* 0x00007000ff0877ac */ /* 0x000e620008000a00 */
[----:B0-----:R-:W2:Y:S01]  /*00b0*/  LDG.E R2, desc[UR4][R2.64] ;  /* 0x0000000402027981 */ /* 0x001ea2000c1e1900 */
[----:B------:R-:W0:Y:S01]  /*00c0*/  MUFU.RCP64H R7, 90 ;  /* 0x4056800000077908 */ /* 0x000e220000001800 */
[----:B------:R-:W-:Y:S02]  /*00d0*/  IMAD.MOV.U32 R8, RZ, RZ, 0x0 ;  /* 0x00000000ff087424 */ /* 0x000fe400078e00ff */
[----:B------:R-:W-:Y:S02]  /*00e0*/  IMAD.MOV.U32 R9, RZ, RZ, 0x40568000 ;  /* 0x40568000ff097424 */ /* 0x000fe400078e00ff */
[----:B--2---:R-:W-:-:S05]  /*00f0*/  IMAD R5, R2, UR6, RZ ;  /* 0x0000000602057c24 */ /* 0x004fca000f8e02ff */
[----:B------:R-:W-:-:S04]  /*0100*/  IADD3 R5, P0, PT, R5, R0, RZ ;  /* 0x0000000005057210 */ /* 0x000fc80007f1e0ff */
[----:B------:R-:W-:Y:S02]  /*0110*/  LEA.HI.X.SX32 R6, R0, RZ, 0x1, P0 ;  /* 0x000000ff00067211 */ /* 0x000fe400000f0eff */
[----:B-1----:R-:W-:-:S04]  /*0120*/  LEA R4, P0, R5, UR8, 0x3 ;  /* 0x0000000805047c11 */ /* 0x002fc8000f8018ff */
[----:B------:R-:W-:-:S06]  /*0130*/  LEA.HI.X R5, R5, UR9, R6, 0x3, P0 ;  /* 0x0000000905057c11 */ /* 0x000fcc00080f1c06 */
[----:B------:R-:W2:Y:S01]  /*0140*/  LDG.E.64 R4, desc[UR4][R4.64] ;  /* 0x0000000404047981 */ /* 0x000ea2000c1e1b00 */
[----:B------:R-:W-:Y:S01]  /*0150*/  IMAD.MOV.U32 R6, RZ, RZ, 0x1 ;  /* 0x00000001ff067424 */ /* 0x000fe200078e00ff */
[----:B------:R-:W-:Y:S05]  /*0160*/  BSSY.RECONVERGENT B0, `(.L_x_45) ;  /* 0x000000f000007945 */ /* 0x000fea0003800200 */
[----:B0-----:R-:W-:-:S08]  /*0170*/  DFMA R2, R6, -R8, 1 ;  /* 0x3ff000000602742b */ /* 0x001fd00000000808 */
[----:B------:R-:W-:-:S08]  /*0180*/  DFMA R2, R2, R2, R2 ;  /* 0x000000020202722b */ /* 0x000fd00000000002 */
[----:B------:R-:W-:-:S08]  /*0190*/  DFMA R2, R6, R2, R6 ;  /* 0x000000020602722b */ /* 0x000fd00000000006 */
[----:B------:R-:W-:-:S08]  /*01a0*/  DFMA R6, R2, -R8, 1 ;  /* 0x3ff000000206742b */ /* 0x000fd00000000808 */
[----:B------:R-:W-:-:S08]  /*01b0*/  DFMA R2, R2, R6, R2 ;  /* 0x000000060202722b */ /* 0x000fd00000000002 */
[----:B--2---:R-:W-:Y:S01]  /*01c0*/  DMUL R6, R4, R2 ;  /* 0x0000000204067228 */ /* 0x004fe20000000000 */
[----:B------:R-:W-:-:S07]  /*01d0*/  FSETP.GEU.AND P1, PT, |R5|, 6.5827683646048100446e-37, PT ;  /* 0x036000000500780b */ /* 0x000fce0003f2e200 */
[----:B------:R-:W-:-:S08]  /*01e0*/  DFMA R8, R6, -90, R4 ;  /* 0xc05680000608782b */ /* 0x000fd00000000004 */
[----:B------:R-:W-:-:S10]  /*01f0*/  DFMA R2, R2, R8, R6 ;  /* 0x000000080202722b */ /* 0x000fd40000000006 */
[----:B------:R-:W-:-:S05]  /*0200*/  FFMA R6, RZ, 3.3515625, R3 ;  /* 0x40568000ff067823 */ /* 0x000fca0000000003 */
[----:B------:R-:W-:-:S13]  /*0210*/  FSETP.GT.AND P0, PT, |R6|, 1.469367938527859385e-39, PT ;  /* 0x001000000600780b */ /* 0x000fda0003f04200 */
[----:B------:R-:W-:Y:S05]  /*0220*/  @P0 BRA P1, `(.L_x_46) ;  /* 0x0000000000080947 */ /* 0x000fea0000800000 */
[----:B------:R-:W-:-:S07]  /*0230*/  MOV R6, 0x250 ;  /* 0x0000025000067802 */ /* 0x000fce0000000f00 */
[----:B------:R-:W-:Y:S05]  /*0240*/  CALL.REL.NOINC `($__internal_2_$__cuda_sm20_div_rn_f64_full) ;  /* 0x0000000000347944 */ /* 0x000fea0003c00000 */
.L_x_46:
[----:B------:R-:W-:Y:S05]  /*0250*/  BSYNC.RECONVERGENT B0 ;  /* 0x0000000000007941 */ /* 0x000fea0003800200 */
.L_x_45:
[----:B------:R-:W0:Y:S08]  /*0260*/  LDC.64 R4, c[0x0][0x3a0] ;  /* 0x0000e800ff047b82 */ /* 0x000e300000000a00 */
[----:B------:R-:W1:Y:S08]  /*0270*/  LDC.64 R6, c[0x0][0x398] ;  /* 0x0000e600ff067b82 */ /* 0x000e700000000a00 */
[----:B------:R-:W2:Y:S01]  /*0280*/  LDC.64 R10, c[0x0][0x388] ;  /* 0x0000e200ff0a7b82 */ /* 0x000ea20000000a00 */
[----:B0-----:R-:W-:-:S06]  /*0290*/  IMAD.WIDE R4, R0, 0x8, R4 ;  /* 0x0000000800047825 */ /* 0x001fcc00078e0204 */
[----:B------:R-:W3:Y:S01]  /*02a0*/  LDG.E.64 R4, desc[UR4][R4.64] ;  /* 0x0000000404047981 */ /* 0x000ee2000c1e1b00 */
[----:B-1----:R-:W-:-:S06]  /*02b0*/  IMAD.WIDE R6, R0, 0x8, R6 ;  /* 0x0000000800067825 */ /* 0x002fcc00078e0206 */
[----:B------:R-:W3:Y:S02]  /*02c0*/  LDG.E.64 R6, desc[UR4][R6.64] ;  /* 0x0000000406067981 */ /* 0x000ee4000c1e1b00 */
[----:B---3--:R-:W-:-:S08]  /*02d0*/  DADD R8, R4, -R6 ;  /* 0x0000000004087229 */ /* 0x008fd00000000806 */
[----:B------:R-:W-:Y:S01]  /*02e0*/  DFMA R8, R8, R2, R6 ;  /* 0x000000020808722b */ /* 0x000fe20000000006 */
[----:B--2---:R-:W-:-:S06]  /*02f0*/  IMAD.WIDE R2, R0, 0x8, R10 ;  /* 0x0000000800027825 */ /* 0x004fcc00078e020a */
[----:B------:R-:W-:Y:S01]  /*0300*/  STG.E.64 desc[UR4][R2.64], R8 ;  /* 0x0000000802007986 */ /* 0x000fe2000c101b04 */
[----:B------:R-:W-:Y:S05]  /*0310*/  EXIT ;  /* 0x000000000000794d */ /* 0x000fea0003800000 */
        .weak           $__internal_2_$__cuda_sm20_div_rn_f64_full
        .type           $__internal_2_$__cuda_sm20_div_rn_f64_full,@function
        .size           $__internal_2_$__cuda_sm20_div_rn_f64_full,(.L_x_121 - $__internal_2_$__cuda_sm20_div_rn_f64_full)
$__internal_2_$__cuda_sm20_div_rn_f64_full:
[----:B------:R-:W-:Y:S01]  /*0320*/  IMAD.MOV.U32 R3, RZ, RZ, 0x3ff68000 ;  /* 0x3ff68000ff037424 */ /* 0x000fe200078e00ff */
[C---:B------:R-:W-:Y:S01]  /*0330*/  FSETP.GEU.AND P1, PT, |R5|.reuse, 1.469367938527859385e-39, PT ;  /* 0x001000000500780b */ /* 0x040fe20003f2e200 */
[----:B------:R-:W-:Y:S01]  /*0340*/  IMAD.MOV.U32 R2, RZ, RZ, 0x0 ;  /* 0x00000000ff027424 */ /* 0x000fe200078e00ff */
[----:B------:R-:W-:Y:S01]  /*0350*/  LOP3.LUT R7, R5, 0x7ff00000, RZ, 0xc0, !PT ;  /* 0x7ff0000005077812 */ /* 0x000fe200078ec0ff */
[----:B------:R-:W0:Y:S01]  /*0360*/  MUFU.RCP64H R9, R3 ;  /* 0x0000000300097308 */ /* 0x000e220000001800 */
[----:B------:R-:W-:Y:S01]  /*0370*/  IMAD.MOV.U32 R8, RZ, RZ, 0x1 ;  /* 0x00000001ff087424 */ /* 0x000fe200078e00ff */
[----:B------:R-:W-:Y:S01]  /*0380*/  BSSY.RECONVERGENT B1, `(.L_x_47) ;  /* 0x0000045000017945 */ /* 0x000fe20003800200 */
[----:B------:R-:W-:Y:S01]  /*0390*/  IMAD.MOV.U32 R13, RZ, RZ, 0x1ca00000 ;  /* 0x1ca00000ff0d7424 */ /* 0x000fe200078e00ff */
[----:B------:R-:W-:Y:S01]  /*03a0*/  ISETP.GE.U32.AND P0, PT, R7, 0x40500000, PT ;  /* 0x405000000700780c */ /* 0x000fe20003f06070 */
[----:B------:R-:W-:Y:S02]  /*03b0*/  IMAD.MOV.U32 R18, RZ, RZ, R7 ;  /* 0x000000ffff127224 */ /* 0x000fe400078e0007 */
[----:B------:R-:W-:Y:S01]  /*03c0*/  IMAD.MOV.U32 R19, RZ, RZ, 0x40500000 ;  /* 0x40500000ff137424 */ /* 0x000fe200078e00ff */
[----:B------:R-:W-:-:S03]  /*03d0*/  SEL R13, R13, 0x63400000, !P0 ;  /* 0x634000000d0d7807 */ /* 0x000fc60004000000 */
[----:B------:R-:W-:Y:S01]  /*03e0*/  VIADD R20, R19, 0xffffffff ;  /* 0xffffffff13147836 */ /* 0x000fe20000000000 */
[----:B0-----:R-:W-:-:S08]  /*03f0*/  DFMA R10, R8, -R2, 1 ;  /* 0x3ff00000080a742b */ /* 0x001fd00000000802 */
[----:B------:R-:W-:-:S08]  /*0400*/  DFMA R10, R10, R10, R10 ;  /* 0x0000000a0a0a722b */ /* 0x000fd0000000000a */
[----:B------:R-:W-:Y:S01]  /*0410*/  DFMA R14, R8, R10, R8 ;  /* 0x0000000a080e722b */ /* 0x000fe20000000008 */
[C-C-:B------:R-:W-:Y:S01]  /*0420*/  @!P1 LOP3.LUT R10, R13.reuse, 0x80000000, R5.reuse, 0xf8, !PT ;  /* 0x800000000d0a9812 */ /* 0x140fe200078ef805 */
[----:B------:R-:W-:Y:S01]  /*0430*/  IMAD.MOV.U32 R8, RZ, RZ, R4 ;  /* 0x000000ffff087224 */ /* 0x000fe200078e0004 */
[----:B------:R-:W-:Y:S02]  /*0440*/  LOP3.LUT R9, R13, 0x800fffff, R5, 0xf8, !PT ;  /* 0x800fffff0d097812 */ /* 0x000fe400078ef805 */
[----:B------:R-:W-:Y:S01]  /*0450*/  @!P1 LOP3.LUT R11, R10, 0x100000, RZ, 0xfc, !PT ;  /* 0x001000000a0b9812 */ /* 0x000fe200078efcff */
[----:B------:R-:W-:Y:S02]  /*0460*/  @!P1 IMAD.MOV.U32 R10, RZ, RZ, RZ ;  /* 0x000000ffff0a9224 */ /* 0x000fe400078e00ff */
[----:B------:R-:W-:-:S04]  /*0470*/  DFMA R16, R14, -R2, 1 ;  /* 0x3ff000000e10742b */ /* 0x000fc80000000802 */
[----:B------:R-:W-:-:S04]  /*0480*/  @!P1 DFMA R8, R8, 2, -R10 ;  /* 0x400000000808982b */ /* 0x000fc8000000080a */
[----:B------:R-:W-:-:S06]  /*0490*/  DFMA R16, R14, R16, R14 ;  /* 0x000000100e10722b */ /* 0x000fcc000000000e */
[----:B------:R-:W-:Y:S02]  /*04a0*/  @!P1 LOP3.LUT R18, R9, 0x7ff00000, RZ, 0xc0, !PT ;  /* 0x7ff0000009129812 */ /* 0x000fe400078ec0ff */
[----:B------:R-:W-:-:S03]  /*04b0*/  DMUL R10, R16, R8 ;  /* 0x00000008100a7228 */ /* 0x000fc60000000000 */
[----:B------:R-:W-:-:S05]  /*04c0*/  VIADD R12, R18, 0xffffffff ;  /* 0xffffffff120c7836 */ /* 0x000fca0000000000 */
[----:B------:R-:W-:Y:S01]  /*04d0*/  DFMA R14, R10, -R2, R8 ;  /* 0x800000020a0e722b */ /* 0x000fe20000000008 */
[----:B------:R-:W-:-:S04]  /*04e0*/  ISETP.GT.U32.AND P0, PT, R12, 0x7feffffe, PT ;  /* 0x7feffffe0c00780c */ /* 0x000fc80003f04070 */
[----:B------:R-:W-:-:S03]  /*04f0*/  ISETP.GT.U32.OR P0, PT, R20, 0x7feffffe, P0 ;  /* 0x7feffffe1400780c */ /* 0x000fc60000704470 */
[----:B------:R-:W-:-:S10]  /*0500*/  DFMA R10, R16, R14, R10 ;  /* 0x0000000e100a722b */ /* 0x000fd4000000000a */
[----:B------:R-:W-:Y:S05]  /*0510*/  @P0 BRA `(.L_x_48) ;  /* 0x0000000000680947 */ /* 0x000fea0003800000 */
[----:B------:R-:W-:-:S05]  /*0520*/  IMAD.MOV.U32 R4, RZ, RZ, 0x40500000 ;  /* 0x40500000ff047424 */ /* 0x000fca00078e00ff */
[----:B------:R-:W-:-:S04]  /*0530*/  VIADDMNMX R7, R7, -R4, 0xb9600000, !PT ;  /* 0xb960000007077446 */ /* 0x000fc80007800904 */
[----:B------:R-:W-:-:S05]  /*0540*/  VIMNMX R4, PT, PT, R7, 0x46a00000, PT ;  /* 0x46a0000007047848 */ /* 0x000fca0003fe0100 */
        /* <DEDUP_REMOVED lines=9> */
[----:B------:R-:W-:-:S04]  /*05e0*/  LOP3.LUT R2, R3, 0x40568000, RZ, 0x3c, !PT ;  /* 0x4056800003027812 */ /* 0x000fc800078e3cff */
[----:B------:R-:W-:-:S04]  /*05f0*/  LOP3.LUT R9, R2, 0x80000000, RZ, 0xc0, !PT ;  /* 0x8000000002097812 */ /* 0x000fc800078ec0ff */
[----:B------:R-:W-:-:S03]  /*0600*/  LOP3.LUT R5, R9, R5, RZ, 0xfc, !PT ;  /* 0x0000000509057212 */ /* 0x000fc600078efcff */
        /* <DEDUP_REMOVED lines=11> */
.L_x_48:
[----:B------:R-:W-:-:S14]  /*06c0*/  DSETP.NAN.AND P0, PT, R4, R4, PT ;  /* 0x000000040400722a */ /* 0x000fdc0003f08000 */
[----:B------:R-:W-:Y:S05]  /*06d0*/  @P0 BRA `(.L_x_50) ;  /* 0x0000000000340947 */ /* 0x000fea0003800000 */
[----:B------:R-:W-:Y:S01]  /*06e0*/  ISETP.NE.AND P0, PT, R18, R19, PT ;  /* 0x000000131200720c */ /* 0x000fe20003f05270 */
[----:B------:R-:W-:Y:S02]  /*06f0*/  IMAD.MOV.U32 R12, RZ, RZ, 0x0 ;  /* 0x00000000ff0c7424 */ /* 0x000fe400078e00ff */
[----:B------:R-:W-:-:S10]  /*0700*/  IMAD.MOV.U32 R13, RZ, RZ, -0x80000 ;  /* 0xfff80000ff0d7424 */ /* 0x000fd400078e00ff */
[----:B------:R-:W-:Y:S05]  /*0710*/  @!P0 BRA `(.L_x_49) ;  /* 0x00000000002c8947 */ /* 0x000fea0003800000 */
[----:B------:R-:W-:Y:S02]  /*0720*/  ISETP.NE.AND P0, PT, R18, 0x7ff00000, PT ;  /* 0x7ff000001200780c */ /* 0x000fe40003f05270 */
[----:B------:R-:W-:Y:S02]  /*0730*/  LOP3.LUT R4, R5, 0x40568000, RZ, 0x3c, !PT ;  /* 0x4056800005047812 */ /* 0x000fe400078e3cff */
[----:B------:R-:W-:Y:S02]  /*0740*/  ISETP.EQ.OR P0, PT, R19, RZ, !P0 ;  /* 0x000000ff1300720c */ /* 0x000fe40004702670 */
[----:B------:R-:W-:-:S11]  /*0750*/  LOP3.LUT R13, R4, 0x80000000, RZ, 0xc0, !PT ;  /* 0x80000000040d7812 */ /* 0x000fd600078ec0ff */
[----:B------:R-:W-:Y:S01]  /*0760*/  @P0 LOP3.LUT R2, R13, 0x7ff00000, RZ, 0xfc, !PT ;  /* 0x7ff000000d020812 */ /* 0x000fe200078efcff */
[----:B------:R-:W-:Y:S02]  /*0770*/  @!P0 IMAD.MOV.U32 R12, RZ, RZ, RZ ;  /* 0x000000ffff0c8224 */ /* 0x000fe400078e00ff */
[----:B------:R-:W-:Y:S02]  /*0780*/  @P0 IMAD.MOV.U32 R12, RZ, RZ, RZ ;  /* 0x000000ffff0c0224 */ /* 0x000fe400078e00ff */
[----:B------:R-:W-:Y:S01]  /*0790*/  @P0 IMAD.MOV.U32 R13, RZ, RZ, R2 ;  /* 0x000000ffff0d0224 */ /* 0x000fe200078e0002 */
[----:B------:R-:W-:Y:S06]  /*07a0*/  BRA `(.L_x_49) ;  /* 0x0000000000087947 */ /* 0x000fec0003800000 */
.L_x_50:
[----:B------:R-:W-:Y:S01]  /*07b0*/  LOP3.LUT R13, R5, 0x80000, RZ, 0xfc, !PT ;  /* 0x00080000050d7812 */ /* 0x000fe200078efcff */
[----:B------:R-:W-:-:S07]  /*07c0*/  IMAD.MOV.U32 R12, RZ, RZ, R4 ;  /* 0x000000ffff0c7224 */ /* 0x000fce00078e0004 */
.L_x_49:
[----:B------:R-:W-:Y:S05]  /*07d0*/  BSYNC.RECONVERGENT B1 ;  /* 0x0000000000017941 */ /* 0x000fea0003800200 */
.L_x_47:
[----:B------:R-:W-:Y:S02]  /*07e0*/  IMAD.MOV.U32 R7, RZ, RZ, 0x0 ;  /* 0x00000000ff077424 */ /* 0x000fe400078e00ff */
[----:B------:R-:W-:Y:S02]  /*07f0*/  IMAD.MOV.U32 R2, RZ, RZ, R12 ;  /* 0x000000ffff027224 */ /* 0x000fe400078e000c */
[----:B------:R-:W-:Y:S01]  /*0800*/  IMAD.MOV.U32 R3, RZ, RZ, R13 ;  /* 0x000000ffff037224 */ /* 0x000fe200078e000d */
[----:B------:R-:W-:Y:S06]  /*0810*/  RET.REL.NODEC R6 `(_Z29prs_copy_best_solution_kernelPdS_PKjPKdS3_j) ;  /* 0xfffffff406f87950 */ /* 0x000fec0003c3ffff */
.L_x_51:
        /* <DEDUP_REMOVED lines=14> */
.L_x_121:


//--------------------- .text._Z35prs_reduce_fitness_min_final_kernelPKdPKjPdPjj --------------------------
	.section	.text._Z35prs_reduce_fitness_min_final_kernelPKdPKjPdPjj,"ax",@progbits
	.align	128
        .global         _Z35prs_reduce_fitness_min_final_kernelPKdPKjPdPjj
        .type           _Z35prs_reduce_fitness_min_final_kernelPKdPKjPdPjj,@function
        .size           _Z35prs_reduce_fitness_min_final_kernelPKdPKjPdPjj,(.L_x_126 - _Z35prs_reduce_fitness_min_final_kernelPKdPKjPdPjj)
        .other          _Z35prs_reduce_fitness_min_final_kernelPKdPKjPdPjj,@"STO_CUDA_ENTRY STV_DEFAULT"
_Z35prs_reduce_fitness_min_final_kernelPKdPKjPdPjj:
.text._Z35prs_reduce_fitness_min_final_kernelPKdPKjPdPjj:
[----:B------:R-:W-:Y:S01]  /*0000*/  LDC R1, c[0x0][0x37c] ;  /* 0x0000df00ff017b82 */ /* 0x000fe20000000800 */
[----:B------:R-:W0:Y:S01]  /*0010*/  S2R R13, SR_TID.X ;  /* 0x00000000000d7919 */ /* 0x000e220000002100 */
[----:B------:R-:W0:Y:S01]  /*0020*/  LDCU UR7, c[0x0][0x3a0] ;  /* 0x00007400ff0777ac */ /* 0x000e220008000800 */
[----:B------:R-:W-:Y:S02]  /*0030*/  IMAD.MOV.U32 R2, RZ, RZ, -0x1 ;  /* 0xffffffffff027424 */ /* 0x000fe400078e00ff */
[----:B------:R-:W-:Y:S01]  /*0040*/  IMAD.MOV.U32 R3, RZ, RZ, 0x7fefffff ;  /* 0x7fefffffff037424 */ /* 0x000fe200078e00ff */
[----:B------:R-:W1:Y:S01]  /*0050*/  LDCU.64 UR8, c[0x0][0x358] ;  /* 0x00006b00ff0877ac */ /* 0x000e620008000a00 */
[----:B------:R-:W-:Y:S01]  /*0060*/  IMAD.MOV.U32 R0, RZ, RZ, RZ ;  /* 0x000000ffff007224 */ /* 0x000fe200078e00ff */
[----:B0-----:R-:W-:-:S13]  /*0070*/  ISETP.GE.U32.AND P0, PT, R13, UR7, PT ;  /* 0x000000070d007c0c */ /* 0x001fda000bf06070 */
[----:B------:R-:W0:Y:S08]  /*0080*/  @!P0 LDC.64 R4, c[0x0][0x380] ;  /* 0x0000e000ff048b82 */ /* 0x000e300000000a00 */
[----:B------:R-:W2:Y:S01]  /*0090*/  @!P0 LDC.64 R6, c[0x0][0x388] ;  /* 0x0000e200ff068b82 */ /* 0x000ea20000000a00 */
[----:B0-----:R-:W-:-:S05]  /*00a0*/  @!P0 IMAD.WIDE.U32 R4, R13, 0x8, R4 ;  /* 0x000000080d048825 */ /* 0x001fca00078e0004 */
[----:B-1----:R-:W3:Y:S01]  /*00b0*/  @!P0 LDG.E.64.CONSTANT R2, desc[UR8][R4.64] ;  /* 0x0000000804028981 */ /* 0x002ee2000c1e9b00 */
[----:B--2---:R-:W-:-:S05]  /*00c0*/  @!P0 IMAD.WIDE.U32 R6, R13, 0x4, R6 ;  /* 0x000000040d068825 */ /* 0x004fca00078e0006 */
[----:B------:R-:W2:Y:S01]  /*00d0*/  @!P0 LDG.E.CONSTANT R0, desc[UR8][R6.64] ;  /* 0x0000000806008981 */ /* 0x000ea2000c1e9900 */
[----:B------:R-:W0:Y:S01]  /*00e0*/  S2UR UR5, SR_CgaCtaId ;  /* 0x00000000000579c3 */ /* 0x000e220000008800 */
[----:B------:R-:W-:Y:S02]  /*00f0*/  UMOV UR4, 0x400 ;  /* 0x0000040000047882 */ /* 0x000fe40000000000 */
[----:B0-----:R-:W-:-:S04]  /*0100*/  ULEA UR4, UR5, UR4, 0x18 ;  /* 0x0000000405047291 */ /* 0x001fc8000f8ec0ff */
[----:B------:R-:W-:Y:S02]  /*0110*/  ULEA UR6, UR7, UR4, 0x3 ;  /* 0x0000000407067291 */ /* 0x000fe4000f8e18ff */
[----:B------:R-:W-:-:S04]  /*0120*/  LEA R9, R13, UR4, 0x3 ;  /* 0x000000040d097c11 */ /* 0x000fc8000f8e18ff */
[----:B------:R-:W-:Y:S01]  /*0130*/  LEA R11, R13, UR6, 0x2 ;  /* 0x000000060d0b7c11 */ /* 0x000fe2000f8e10ff */
[----:B------:R-:W-:Y:S01]  /*0140*/  UISETP.GE.U32.AND UP0, UPT, UR7, 0x2, UPT ;  /* 0x000000020700788c */ /* 0x000fe2000bf06070 */
[----:B---3--:R0:W-:Y:S04]  /*0150*/  STS.64 [R9], R2 ;  /* 0x0000000209007388 */ /* 0x0081e80000000a00 */
[----:B--2---:R0:W-:Y:S01]  /*0160*/  STS [R11], R0 ;  /* 0x000000000b007388 */ /* 0x0041e20000000800 */
[----:B------:R-:W-:Y:S06]  /*0170*/  BAR.SYNC.DEFER_BLOCKING 0x0 ;  /* 0x0000000000007b1d */ /* 0x000fec0000010000 */
[----:B------:R-:W-:Y:S05]  /*0180*/  BRA.U !UP0, `(.L_x_52) ;  /* 0x00000001084c7547 */ /* 0x000fea000b800000 */
[----:B------:R-:W0:Y:S02]  /*0190*/  LDCU UR4, c[0x0][0x3a0] ;  /* 0x00007400ff0477ac */ /* 0x000e240008000800 */
[----:B0-----:R-:W-:-:S07]  /*01a0*/  MOV R0, UR4 ;  /* 0x0000000400007c02 */ /* 0x001fce0008000f00 */
.L_x_55:
[--C-:B------:R-:W-:Y:S01]  /*01b0*/  IMAD.MOV.U32 R6, RZ, RZ, R0.reuse ;  /* 0x000000ffff067224 */ /* 0x100fe200078e0000 */
[----:B------:R-:W-:Y:S01]  /*01c0*/  SHF.R.U32.HI R0, RZ, 0x1, R0 ;  /* 0x00000001ff007819 */ /* 0x000fe20000011600 */
[----:B------:R-:W-:Y:S03]  /*01d0*/  BSSY.RECONVERGENT B0, `(.L_x_53) ;  /* 0x000000b000007945 */ /* 0x000fe60003800200 */
[----:B------:R-:W-:-:S13]  /*01e0*/  ISETP.GE.U32.AND P0, PT, R13, R0, PT ;  /* 0x000000000d00720c */ /* 0x000fda0003f06070 */
[----:B0-----:R-:W-:Y:S05]  /*01f0*/  @P0 BRA `(.L_x_54) ;  /* 0x0000000000200947 */ /* 0x001fea0003800000 */
[----:B------:R-:W-:Y:S01]  /*0200*/  IMAD R4, R0, 0x8, R9 ;  /* 0x0000000800047824 */ /* 0x000fe200078e0209 */
[----:B------:R-:W-:Y:S05]  /*0210*/  LDS.64 R2, [R9] ;  /* 0x0000000009027984 */ /* 0x000fea0000000a00 */
[----:B------:R-:W0:Y:S02]  /*0220*/  LDS.64 R4, [R4] ;  /* 0x0000000004047984 */ /* 0x000e240000000a00 */
[----:B0-----:R-:W-:-:S14]  /*0230*/  DSETP.GT.AND P0, PT, R2, R4, PT ;  /* 0x000000040200722a */ /* 0x001fdc0003f04000 */
[----:B------:R-:W-:Y:S01]  /*0240*/  @P0 LEA R2, R0, R11, 0x2 ;  /* 0x0000000b00020211 */ /* 0x000fe200078e10ff */
[----:B------:R-:W-:Y:S05]  /*0250*/  @P0 STS.64 [R9], R4 ;  /* 0x0000000409000388 */ /* 0x000fea0000000a00 */
[----:B------:R-:W0:Y:S04]  /*0260*/  @P0 LDS R2, [R2] ;  /* 0x0000000002020984 */ /* 0x000e280000000800 */
[----:B0-----:R0:W-:Y:S02]  /*0270*/  @P0 STS [R11], R2 ;  /* 0x000000020b000388 */ /* 0x0011e40000000800 */
.L_x_54:
[----:B------:R-:W-:Y:S05]  /*0280*/  BSYNC.RECONVERGENT B0 ;  /* 0x0000000000007941 */ /* 0x000fea0003800200 */
.L_x_53:
[----:B------:R-:W-:Y:S01]  /*0290*/  BAR.SYNC.DEFER_BLOCKING 0x0 ;  /* 0x0000000000007b1d */ /* 0x000fe20000010000 */
[----:B------:R-:W-:-:S13]  /*02a0*/  ISETP.GT.U32.AND P0, PT, R6, 0x3, PT ;  /* 0x000000030600780c */ /* 0x000fda0003f04070 */
[----:B------:R-:W-:Y:S05]  /*02b0*/  @P0 BRA `(.L_x_55) ;  /* 0xfffffffc00bc0947 */ /* 0x000fea000383ffff */
.L_x_52:
[----:B------:R-:W-:-:S13]  /*02c0*/  ISETP.NE.AND P0, PT, R13, RZ, PT ;  /* 0x000000ff0d00720c */ /* 0x000fda0003f05270 */
[----:B------:R-:W-:Y:S05]  /*02d0*/  @P0 EXIT ;  /* 0x000000000000094d */ /* 0x000fea0003800000 */
[----:B------:R-:W1:Y:S01]  /*02e0*/  S2UR UR5, SR_CgaCtaId ;  /* 0x00000000000579c3 */ /* 0x000e620000008800 */
[----:B------:R-:W-:Y:S01]  /*02f0*/  UMOV UR4, 0x400 ;  /* 0x0000040000047882 */ /* 0x000fe20000000000 */
[----:B0-----:R-:W-:Y:S06]  /*0300*/  LDS R9, [UR6] ;  /* 0x00000006ff097984 */ /* 0x001fec0008000800 */
[----:B------:R-:W0:Y:S08]  /*0310*/  LDC.64 R4, c[0x0][0x390] ;  /* 0x0000e400ff047b82 */ /* 0x000e300000000a00 */
[----:B------:R-:W2:Y:S01]  /*0320*/  LDC.64 R6, c[0x0][0x398] ;  /* 0x0000e600ff067b82 */ /* 0x000ea20000000a00 */
[----:B-1----:R-:W-:-:S09]  /*0330*/  ULEA UR4, UR5, UR4, 0x18 ;  /* 0x0000000405047291 */ /* 0x002fd2000f8ec0ff */
[----:B------:R-:W0:Y:S04]  /*0340*/  LDS.64 R2, [UR4] ;  /* 0x00000004ff027984 */ /* 0x000e280008000a00 */
[----:B0-----:R-:W-:Y:S04]  /*0350*/  STG.E.64 desc[UR8][R4.64], R2 ;  /* 0x0000000204007986 */ /* 0x001fe8000c101b08 */
[----:B--2---:R-:W-:Y:S01]  /*0360*/  STG.E desc[UR8][R6.64], R9 ;  /* 0x0000000906007986 */ /* 0x004fe2000c101908 */
[----:B------:R-:W-:Y:S05]  /*0370*/  EXIT ;  /* 0x000000000000794d */ /* 0x000fea0003800000 */
.L_x_56:
        /* <DEDUP_REMOVED lines=16> */
.L_x_126:


//--------------------- .text._Z35prs_reduce_fitness_min_block_kernelPKdPdPjj --------------------------
	.section	.text._Z35prs_reduce_fitness_min_block_kernelPKdPdPjj,"ax",@progbits
	.align	128
        .global         _Z35prs_reduce_fitness_min_block_kernelPKdPdPjj
        .type           _Z35prs_reduce_fitness_min_block_kernelPKdPdPjj,@function
        .size           _Z35prs_reduce_fitness_min_block_kernelPKdPdPjj,(.L_x_127 - _Z35prs_reduce_fitness_min_block_kernelPKdPdPjj)
        .other          _Z35prs_reduce_fitness_min_block_kernelPKdPdPjj,@"STO_CUDA_ENTRY STV_DEFAULT"
_Z35prs_reduce_fitness_min_block_kernelPKdPdPjj:
.text._Z35prs_reduce_fitness_min_block_kernelPKdPdPjj:
[----:B------:R-:W-:Y:S01]  /*0000*/  LDC R1, c[0x0][0x37c] ;  /* 0x0000df00ff017b82 */ /* 0x000fe20000000800 */
[----:B------:R-:W0:Y:S01]  /*0010*/  S2R R11, SR_TID.X ;  /* 0x00000000000b7919 */ /* 0x000e220000002100 */
[----:B------:R-:W0:Y:S01]  /*0020*/  LDCU UR4, c[0x0][0x360] ;  /* 0x00006c00ff0477ac */ /* 0x000e220008000800 */
[----:B------:R-:W-:Y:S01]  /*0030*/  IMAD.MOV.U32 R2, RZ, RZ, -0x1 ;  /* 0xffffffffff027424 */ /* 0x000fe200078e00ff */
[----:B------:R-:W0:Y:S01]  /*0040*/  S2R R0, SR_CTAID.X ;  /* 0x0000000000007919 */ /* 0x000e220000002500 */
[----:B------:R-:W1:Y:S01]  /*0050*/  LDCU UR5, c[0x0][0x398] ;  /* 0x00007300ff0577ac */ /* 0x000e620008000800 */
[----:B------:R-:W-:Y:S01]  /*0060*/  IMAD.MOV.U32 R3, RZ, RZ, 0x7fefffff ;  /* 0x7fefffffff037424 */ /* 0x000fe200078e00ff */
[----:B------:R-:W2:Y:S01]  /*0070*/  LDCU.64 UR6, c[0x0][0x358] ;  /* 0x00006b00ff0677ac */ /* 0x000ea20008000a00 */
[----:B0-----:R-:W-:-:S05]  /*0080*/  IMAD R7, R0, UR4, R11 ;  /* 0x0000000400077c24 */ /* 0x001fca000f8e020b */
[----:B-1----:R-:W-:-:S13]  /*0090*/  ISETP.GE.U32.AND P0, PT, R7, UR5, PT ;  /* 0x0000000507007c0c */ /* 0x002fda000bf06070 */
[----:B------:R-:W0:Y:S02]  /*00a0*/  @!P0 LDC.64 R4, c[0x0][0x380] ;  /* 0x0000e000ff048b82 */ /* 0x000e240000000a00 */
[----:B0-----:R-:W-:-:S05]  /*00b0*/  @!P0 IMAD.WIDE.U32 R4, R7, 0x8, R4 ;  /* 0x0000000807048825 */ /* 0x001fca00078e0004 */
[----:B--2---:R-:W2:Y:S01]  /*00c0*/  @!P0 LDG.E.64.CONSTANT R2, desc[UR6][R4.64] ;  /* 0x0000000604028981 */ /* 0x004ea2000c1e9b00 */
[----:B------:R-:W-:Y:S01]  /*00d0*/  MOV R6, 0x400 ;  /* 0x0000040000067802 */ /* 0x000fe20000000f00 */
[----:B------:R-:W0:Y:S03]  /*00e0*/  S2R R9, SR_CgaCtaId ;  /* 0x0000000000097919 */ /* 0x000e260000008800 */
[----:B0-----:R-:W-:Y:S02]  /*00f0*/  LEA R9, R9, R6, 0x18 ;  /* 0x0000000609097211 */ /* 0x001fe400078ec0ff */
[----:B------:R-:W-:-:S04]  /*0100*/  MOV R6, UR4 ;  /* 0x0000000400067c02 */ /* 0x000fc80008000f00 */
[C---:B------:R-:W-:Y:S01]  /*0110*/  ISETP.GE.U32.AND P0, PT, R6.reuse, 0x2, PT ;  /* 0x000000020600780c */ /* 0x040fe20003f06070 */
[----:B------:R-:W-:Y:S01]  /*0120*/  IMAD R8, R6, 0x8, R9 ;  /* 0x0000000806087824 */ /* 0x000fe200078e0209 */
[----:B------:R-:W-:-:S03]  /*0130*/  LEA R9, R11, R9, 0x3 ;  /* 0x000000090b097211 */ /* 0x000fc600078e18ff */
[----:B------:R-:W-:Y:S02]  /*0140*/  IMAD R13, R11, 0x4, R8 ;  /* 0x000000040b0d7824 */ /* 0x000fe400078e0208 */
[----:B--2---:R0:W-:Y:S04]  /*0150*/  STS.64 [R9], R2 ;  /* 0x0000000209007388 */ /* 0x0041e80000000a00 */
[----:B------:R0:W-:Y:S01]  /*0160*/  STS [R13], R7 ;  /* 0x000000070d007388 */ /* 0x0001e20000000800 */
[----:B------:R-:W-:Y:S06]  /*0170*/  BAR.SYNC.DEFER_BLOCKING 0x0 ;  /* 0x0000000000007b1d */ /* 0x000fec0000010000 */
[----:B------:R-:W-:Y:S05]  /*0180*/  @!P0 BRA `(.L_x_57) ;  /* 0x0000000000448947 */ /* 0x000fea0003800000 */
.L_x_60:
[----:B0-----:R-:W-:Y:S01]  /*0190*/  MOV R7, R6 ;  /* 0x0000000600077202 */ /* 0x001fe20000000f00 */
[----:B------:R-:W-:Y:S01]  /*01a0*/  BSSY.RECONVERGENT B0, `(.L_x_58) ;  /* 0x000000c000007945 */ /* 0x000fe20003800200 */
[----:B------:R-:W-:-:S04]  /*01b0*/  SHF.R.U32.HI R6, RZ, 0x1, R6 ;  /* 0x00000001ff067819 */ /* 0x000fc80000011606 */
[----:B------:R-:W-:-:S13]  /*01c0*/  ISETP.GE.U32.AND P0, PT, R11, R6, PT ;  /* 0x000000060b00720c */ /* 0x000fda0003f06070 */
[----:B------:R-:W-:Y:S05]  /*01d0*/  @P0 BRA `(.L_x_59) ;  /* 0x0000000000200947 */ /* 0x000fea0003800000 */
        /* <DEDUP_REMOVED lines=8> */
.L_x_59:
[----:B------:R-:W-:Y:S05]  /*0260*/  BSYNC.RECONVERGENT B0 ;  /* 0x0000000000007941 */ /* 0x000fea0003800200 */
.L_x_58:
[----:B------:R-:W-:Y:S01]  /*0270*/  BAR.SYNC.DEFER_BLOCKING 0x0 ;  /* 0x0000000000007b1d */ /* 0x000fe20000010000 */
[----:B------:R-:W-:-:S13]  /*0280*/  ISETP.GT.U32.AND P0, PT, R7, 0x3, PT ;  /* 0x000000030700780c */ /* 0x000fda0003f04070 */
[----:B------:R-:W-:Y:S05]  /*0290*/  @P0 BRA `(.L_x_60) ;  /* 0xfffffffc00bc0947 */ /* 0x000fea000383ffff */
.L_x_57:
[----:B------:R-:W-:-:S13]  /*02a0*/  ISETP.NE.AND P0, PT, R11, RZ, PT ;  /* 0x000000ff0b00720c */ /* 0x000fda0003f05270 */
[----:B------:R-:W-:Y:S05]  /*02b0*/  @P0 EXIT ;  /* 0x000000000000094d */ /* 0x000fea0003800000 */
[----:B------:R-:W1:Y:S01]  /*02c0*/  S2UR UR5, SR_CgaCtaId ;  /* 0x00000000000579c3 */ /* 0x000e620000008800 */
[----:B------:R-:W-:Y:S01]  /*02d0*/  UMOV UR4, 0x400 ;  /* 0x0000040000047882 */ /* 0x000fe20000000000 */
[----:B0-----:R-:W-:Y:S06]  /*02e0*/  LDS R9, [R8] ;  /* 0x0000000008097984 */ /* 0x001fec0000000800 */
[----:B------:R-:W0:Y:S08]  /*02f0*/  LDC.64 R4, c[0x0][0x388] ;  /* 0x0000e200ff047b82 */ /* 0x000e300000000a00 */
[----:B------:R-:W2:Y:S01]  /*0300*/  LDC.64 R6, c[0x0][0x390] ;  /* 0x0000e400ff067b82 */ /* 0x000ea20000000a00 */
[----:B-1----:R-:W-:Y:S01]  /*0310*/  ULEA UR4, UR5, UR4, 0x18 ;  /* 0x0000000405047291 */ /* 0x002fe2000f8ec0ff */
[----:B0-----:R-:W-:-:S08]  /*0320*/  IMAD.WIDE.U32 R4, R0, 0x8, R4 ;  /* 0x0000000800047825 */ /* 0x001fd000078e0004 */
[----:B------:R-:W0:Y:S01]  /*0330*/  LDS.64 R2, [UR4] ;  /* 0x00000004ff027984 */ /* 0x000e220008000a00 */
[----:B--2---:R-:W-:-:S03]  /*0340*/  IMAD.WIDE.U32 R6, R0, 0x4, R6 ;  /* 0x0000000400067825 */ /* 0x004fc600078e0006 */
[----:B0-----:R-:W-:Y:S04]  /*0350*/  STG.E.64 desc[UR6][R4.64], R2 ;  /* 0x0000000204007986 */ /* 0x001fe8000c101b06 */
[----:B------:R-:W-:Y:S01]  /*0360*/  STG.E desc[UR6][R6.64], R9 ;  /* 0x0000000906007986 */ /* 0x000fe2000c101906 */
[----:B------:R-:W-:Y:S05]  /*0370*/  EXIT ;  /* 0x000000000000794d */ /* 0x000fea0003800000 */
.L_x_61:
        /* <DEDUP_REMOVED lines=16> */
.L_x_127:


//--------------------- .text._Z35prs_reduce_fitness_sum_final_kernelPKdPdj --------------------------
	.section	.text._Z35prs_reduce_fitness_sum_final_kernelPKdPdj,"ax",@progbits
	.align	128
        .global         _Z35prs_reduce_fitness_sum_final_kernelPKdPdj
        .type           _Z35prs_reduce_fitness_sum_final_kernelPKdPdj,@function
        .size           _Z35prs_reduce_fitness_sum_final_kernelPKdPdj,(.L_x_128 - _Z35prs_reduce_fitness_sum_final_kernelPKdPdj)
        .other          _Z35prs_reduce_fitness_sum_final_kernelPKdPdj,@"STO_CUDA_ENTRY STV_DEFAULT"
_Z35prs_reduce_fitness_sum_final_kernelPKdPdj:
.text._Z35prs_reduce_fitness_sum_final_kernelPKdPdj:
[----:B------:R-:W-:Y:S01]  /*0000*/  LDC R1, c[0x0][0x37c] ;  /* 0x0000df00ff017b82 */ /* 0x000fe20000000800 */
[----:B------:R-:W0:Y:S01]  /*0010*/  S2R R9, SR_TID.X ;  /* 0x0000000000097919 */ /* 0x000e220000002100 */
[----:B------:R-:W0:Y:S01]  /*0020*/  LDCU UR4, c[0x0][0x390] ;  /* 0x00007200ff0477ac */ /* 0x000e220008000800 */
[----:B------:R-:W-:Y:S01]  /*0030*/  CS2R R2, SRZ ;  /* 0x0000000000027805 */ /* 0x000fe2000001ff00 */
[----:B------:R-:W1:Y:S01]  /*0040*/  LDCU.64 UR6, c[0x0][0x358] ;  /* 0x00006b00ff0677ac */ /* 0x000e620008000a00 */
[----:B0-----:R-:W-:-:S13]  /*0050*/  ISETP.GE.U32.AND P0, PT, R9, UR4, PT ;  /* 0x0000000409007c0c */ /* 0x001fda000bf06070 */
[----:B------:R-:W0:Y:S02]  /*0060*/  @!P0 LDC.64 R4, c[0x0][0x380] ;  /* 0x0000e000ff048b82 */ /* 0x000e240000000a00 */
[----:B0-----:R-:W-:-:S05]  /*0070*/  @!P0 IMAD.WIDE.U32 R4, R9, 0x8, R4 ;  /* 0x0000000809048825 */ /* 0x001fca00078e0004 */
[----:B-1----:R-:W2:Y:S01]  /*0080*/  @!P0 LDG.E.64.CONSTANT R2, desc[UR6][R4.64] ;  /* 0x0000000604028981 */ /* 0x002ea2000c1e9b00 */
[----:B------:R-:W0:Y:S01]  /*0090*/  S2UR UR5, SR_CgaCtaId ;  /* 0x00000000000579c3 */ /* 0x000e220000008800 */
[----:B------:R-:W-:Y:S01]  /*00a0*/  UMOV UR4, 0x400 ;  /* 0x0000040000047882 */ /* 0x000fe20000000000 */
[----:B------:R-:W1:Y:S01]  /*00b0*/  LDCU UR8, c[0x0][0x360] ;  /* 0x00006c00ff0877ac */ /* 0x000e620008000800 */
[----:B------:R-:W-:Y:S01]  /*00c0*/  ISETP.NE.AND P0, PT, R9, RZ, PT ;  /* 0x000000ff0900720c */ /* 0x000fe20003f05270 */
[----:B-1----:R-:W-:Y:S02]  /*00d0*/  UISETP.GE.U32.AND UP0, UPT, UR8, 0x2, UPT ;  /* 0x000000020800788c */ /* 0x002fe4000bf06070 */
[----:B0-----:R-:W-:-:S06]  /*00e0*/  ULEA UR4, UR5, UR4, 0x18 ;  /* 0x0000000405047291 */ /* 0x001fcc000f8ec0ff */
[----:B------:R-:W-:-:S05]  /*00f0*/  LEA R7, R9, UR4, 0x3 ;  /* 0x0000000409077c11 */ /* 0x000fca000f8e18ff */
[----:B--2---:R0:W-:Y:S01]  /*0100*/  STS.64 [R7], R2 ;  /* 0x0000000207007388 */ /* 0x0041e20000000a00 */
[----:B------:R-:W-:Y:S06]  /*0110*/  BAR.SYNC.DEFER_BLOCKING 0x0 ;  /* 0x0000000000007b1d */ /* 0x000fec0000010000 */
[----:B------:R-:W-:Y:S05]  /*0120*/  BRA.U !UP0, `(.L_x_62) ;  /* 0x0000000108307547 */ /* 0x000fea000b800000 */
[----:B------:R-:W-:-:S07]  /*0130*/  IMAD.U32 R0, RZ, RZ, UR8 ;  /* 0x00000008ff007e24 */ /* 0x000fce000f8e00ff */
.L_x_63:
[----:B------:R-:W-:-:S04]  /*0140*/  SHF.R.U32.HI R8, RZ, 0x1, R0 ;  /* 0x00000001ff087819 */ /* 0x000fc80000011600 */
[----:B------:R-:W-:-:S13]  /*0150*/  ISETP.GE.U32.AND P1, PT, R9, R8, PT ;  /* 0x000000080900720c */ /* 0x000fda0003f26070 */
[----:B------:R-:W-:Y:S01]  /*0160*/  @!P1 IMAD R6, R8, 0x8, R7 ;  /* 0x0000000808069824 */ /* 0x000fe200078e0207 */
[----:B------:R-:W-:Y:S04]  /*0170*/  @!P1 LDS.64 R4, [R7] ;  /* 0x0000000007049984 */ /* 0x000fe80000000a00 */
[----:B0-----:R-:W0:Y:S02]  /*0180*/  @!P1 LDS.64 R2, [R6] ;  /* 0x0000000006029984 */ /* 0x001e240000000a00 */
[----:B0-----:R-:W-:-:S07]  /*0190*/  @!P1 DADD R2, R2, R4 ;  /* 0x0000000002029229 */ /* 0x001fce0000000004 */
[----:B------:R1:W-:Y:S01]  /*01a0*/  @!P1 STS.64 [R7], R2 ;  /* 0x0000000207009388 */ /* 0x0003e20000000a00 */
[----:B------:R-:W-:Y:S01]  /*01b0*/  BAR.SYNC.DEFER_BLOCKING 0x0 ;  /* 0x0000000000007b1d */ /* 0x000fe20000010000 */
[----:B------:R-:W-:Y:S01]  /*01c0*/  ISETP.GT.U32.AND P1, PT, R0, 0x3, PT ;  /* 0x000000030000780c */ /* 0x000fe20003f24070 */
[----:B------:R-:W-:-:S12]  /*01d0*/  IMAD.MOV.U32 R0, RZ, RZ, R8 ;  /* 0x000000ffff007224 */ /* 0x000fd800078e0008 */
[----:B-1----:R-:W-:Y:S05]  /*01e0*/  @P1 BRA `(.L_x_63) ;  /* 0xfffffffc00d41947 */ /* 0x002fea000383ffff */
.L_x_62:
[----:B------:R-:W-:Y:S05]  /*01f0*/  @P0 EXIT ;  /* 0x000000000000094d */ /* 0x000fea0003800000 */
[----:B------:R-:W1:Y:S01]  /*0200*/  S2UR UR5, SR_CgaCtaId ;  /* 0x00000000000579c3 */ /* 0x000e620000008800 */
[----:B------:R-:W-:-:S07]  /*0210*/  UMOV UR4, 0x400 ;  /* 0x0000040000047882 */ /* 0x000fce0000000000 */
[----:B------:R-:W2:Y:S01]  /*0220*/  LDC.64 R4, c[0x0][0x388] ;  /* 0x0000e200ff047b82 */ /* 0x000ea20000000a00 */
[----:B-1----:R-:W-:-:S09]  /*0230*/  ULEA UR4, UR5, UR4, 0x18 ;  /* 0x0000000405047291 */ /* 0x002fd2000f8ec0ff */
[----:B0-----:R-:W2:Y:S04]  /*0240*/  LDS.64 R2, [UR4] ;  /* 0x00000004ff027984 */ /* 0x001ea80008000a00 */
[----:B--2---:R-:W-:Y:S01]  /*0250*/  STG.E.64 desc[UR6][R4.64], R2 ;  /* 0x0000000204007986 */ /* 0x004fe2000c101b06 */
[----:B------:R-:W-:Y:S05]  /*0260*/  EXIT ;  /* 0x000000000000794d */ /* 0x000fea0003800000 */
.L_x_64:
        /* <DEDUP_REMOVED lines=9> */
.L_x_128:


//--------------------- .text._Z35prs_reduce_fitness_sum_block_kernelPKdPdj --------------------------
	.section	.text._Z35prs_reduce_fitness_sum_block_kernelPKdPdj,"ax",@progbits
	.align	128
        .global         _Z35prs_reduce_fitness_sum_block_kernelPKdPdj
        .type           _Z35prs_reduce_fitness_sum_block_kernelPKdPdj,@function
        .size           _Z35prs_reduce_fitness_sum_block_kernelPKdPdj,(.L_x_129 - _Z35prs_reduce_fitness_sum_block_kernelPKdPdj)
        .other          _Z35prs_reduce_fitness_sum_block_kernelPKdPdj,@"STO_CUDA_ENTRY STV_DEFAULT"
_Z35prs_reduce_fitness_sum_block_kernelPKdPdj:
.text._Z35prs_reduce_fitness_sum_block_kernelPKdPdj:
[----:B------:R-:W-:Y:S01]  /*0000*/  LDC R1, c[0x0][0x37c] ;  /* 0x0000df00ff017b82 */ /* 0x000fe20000000800 */
[----:B------:R-:W0:Y:S01]  /*0010*/  S2R R8, SR_TID.X ;  /* 0x0000000000087919 */ /* 0x000e220000002100 */
[----:B------:R-:W0:Y:S01]  /*0020*/  LDCU UR8, c[0x0][0x360] ;  /* 0x00006c00ff0877ac */ /* 0x000e220008000800 */
[----:B------:R-:W-:Y:S01]  /*0030*/  CS2R R2, SRZ ;  /* 0x0000000000027805 */ /* 0x000fe2000001ff00 */
[----:B------:R-:W0:Y:S01]  /*0040*/  S2R R9, SR_CTAID.X ;  /* 0x0000000000097919 */ /* 0x000e220000002500 */
[----:B------:R-:W1:Y:S01]  /*0050*/  LDCU UR4, c[0x0][0x390] ;  /* 0x00007200ff0477ac */ /* 0x000e620008000800 */
[----:B------:R-:W2:Y:S01]  /*0060*/  LDCU.64 UR6, c[0x0][0x358] ;  /* 0x00006b00ff0677ac */ /* 0x000ea20008000a00 */
[----:B0-----:R-:W-:-:S05]  /*0070*/  IMAD R7, R9, UR8, R8 ;  /* 0x0000000809077c24 */ /* 0x001fca000f8e0208 */
[----:B-1----:R-:W-:-:S13]  /*0080*/  ISETP.GE.U32.AND P0, PT, R7, UR4, PT ;  /* 0x0000000407007c0c */ /* 0x002fda000bf06070 */
[----:B------:R-:W0:Y:S02]  /*0090*/  @!P0 LDC.64 R4, c[0x0][0x380] ;  /* 0x0000e000ff048b82 */ /* 0x000e240000000a00 */
[----:B0-----:R-:W-:-:S05]  /*00a0*/  @!P0 IMAD.WIDE.U32 R4, R7, 0x8, R4 ;  /* 0x0000000807048825 */ /* 0x001fca00078e0004 */
[----:B--2---:R-:W2:Y:S01]  /*00b0*/  @!P0 LDG.E.64.CONSTANT R2, desc[UR6][R4.64] ;  /* 0x0000000604028981 */ /* 0x004ea2000c1e9b00 */
[----:B------:R-:W0:Y:S01]  /*00c0*/  S2UR UR5, SR_CgaCtaId ;  /* 0x00000000000579c3 */ /* 0x000e220000008800 */
[----:B------:R-:W-:Y:S01]  /*00d0*/  IMAD.U32 R0, RZ, RZ, UR8 ;  /* 0x00000008ff007e24 */ /* 0x000fe2000f8e00ff */
[----:B------:R-:W-:Y:S01]  /*00e0*/  UMOV UR4, 0x400 ;  /* 0x0000040000047882 */ /* 0x000fe20000000000 */
[----:B------:R-:W-:-:S03]  /*00f0*/  ISETP.NE.AND P0, PT, R8, RZ, PT ;  /* 0x000000ff0800720c */ /* 0x000fc60003f05270 */
[----:B------:R-:W-:Y:S01]  /*0100*/  ISETP.GE.U32.AND P1, PT, R0, 0x2, PT ;  /* 0x000000020000780c */ /* 0x000fe20003f26070 */
[----:B0-----:R-:W-:-:S06]  /*0110*/  ULEA UR4, UR5, UR4, 0x18 ;  /* 0x0000000405047291 */ /* 0x001fcc000f8ec0ff */
[----:B------:R-:W-:-:S05]  /*0120*/  LEA R7, R8, UR4, 0x3 ;  /* 0x0000000408077c11 */ /* 0x000fca000f8e18ff */
[----:B--2---:R0:W-:Y:S01]  /*0130*/  STS.64 [R7], R2 ;  /* 0x0000000207007388 */ /* 0x0041e20000000a00 */
[----:B------:R-:W-:Y:S06]  /*0140*/  BAR.SYNC.DEFER_BLOCKING 0x0 ;  /* 0x0000000000007b1d */ /* 0x000fec0000010000 */
[----:B------:R-:W-:Y:S05]  /*0150*/  @!P1 BRA `(.L_x_65) ;  /* 0x00000000002c9947 */ /* 0x000fea0003800000 */
.L_x_66:
        /* <DEDUP_REMOVED lines=11> */
.L_x_65:
[----:B------:R-:W-:Y:S05]  /*0210*/  @P0 EXIT ;  /* 0x000000000000094d */ /* 0x000fea0003800000 */
[----:B------:R-:W1:Y:S01]  /*0220*/  S2UR UR5, SR_CgaCtaId ;  /* 0x00000000000579c3 */ /* 0x000e620000008800 */
[----:B------:R-:W-:-:S07]  /*0230*/  UMOV UR4, 0x400 ;  /* 0x0000040000047882 */ /* 0x000fce0000000000 */
[----:B------:R-:W2:Y:S01]  /*0240*/  LDC.64 R4, c[0x0][0x388] ;  /* 0x0000e200ff047b82 */ /* 0x000ea20000000a00 */
[----:B-1----:R-:W-:Y:S01]  /*0250*/  ULEA UR4, UR5, UR4, 0x18 ;  /* 0x0000000405047291 */ /* 0x002fe2000f8ec0ff */
[----:B--2---:R-:W-:-:S08]  /*0260*/  IMAD.WIDE.U32 R4, R9, 0x8, R4 ;  /* 0x0000000809047825 */ /* 0x004fd000078e0004 */
[----:B0-----:R-:W0:Y:S04]  /*0270*/  LDS.64 R2, [UR4] ;  /* 0x00000004ff027984 */ /* 0x001e280008000a00 */
[----:B0-----:R-:W-:Y:S01]  /*0280*/  STG.E.64 desc[UR6][R4.64], R2 ;  /* 0x0000000204007986 */ /* 0x001fe2000c101b06 */
[----:B------:R-:W-:Y:S05]  /*0290*/  EXIT ;  /* 0x000000000000794d */ /* 0x000fea0003800000 */
.L_x_67:
        /* <DEDUP_REMOVED lines=14> */
.L_x_129:


//--------------------- .text._Z28prs_calculate_fitness_kernelPdS_S_S_jj --------------------------
	.section	.text._Z28prs_calculate_fitness_kernelPdS_S_S_jj,"ax",@progbits
	.align	128
        .global         _Z28prs_calculate_fitness_kernelPdS_S_S_jj
        .type           _Z28prs_calculate_fitness_kernelPdS_S_S_jj,@function
        .size           _Z28prs_calculate_fitness_kernelPdS_S_S_jj,(.L_x_123 - _Z28prs_calculate_fitness_kernelPdS_S_S_jj)
        .other          _Z28prs_calculate_fitness_kernelPdS_S_S_jj,@"STO_CUDA_ENTRY STV_DEFAULT"
_Z28prs_calculate_fitness_kernelPdS_S_S_jj:
.text._Z28prs_calculate_fitness_kernelPdS_S_S_jj:
[----:B------:R-:W0:Y:S01]  /*0000*/  LDC R1, c[0x0][0x37c] ;  /* 0x0000df00ff017b82 */ /* 0x000e220000000800 */
[----:B------:R-:W1:Y:S07]  /*0010*/  S2R R3, SR_TID.X ;  /* 0x0000000000037919 */ /* 0x000e6e0000002100 */
[----:B------:R-:W1:Y:S01]  /*0020*/  S2UR UR4, SR_CTAID.X ;  /* 0x00000000000479c3 */ /* 0x000e620000002500 */
[----:B------:R-:W2:Y:S01]  /*0030*/  LDCU UR5, c[0x0][0x3a0] ;  /* 0x00007400ff0577ac */ /* 0x000ea20008000800 */
[----:B0-----:R-:W-:-:S06]  /*0040*/  VIADD R1, R1, 0xffffffd8 ;  /* 0xffffffd801017836 */ /* 0x001fcc0000000000 */
[----:B------:R-:W1:Y:S02]  /*0050*/  LDC R20, c[0x0][0x360] ;  /* 0x0000d800ff147b82 */ /* 0x000e640000000800 */
[----:B-1----:R-:W-:-:S05]  /*0060*/  IMAD R20, R20, UR4, R3 ;  /* 0x0000000414147c24 */ /* 0x002fca000f8e0203 */
[----:B--2---:R-:W-:-:S13]  /*0070*/  ISETP.GE.AND P0, PT, R20, UR5, PT ;  /* 0x0000000514007c0c */ /* 0x004fda000bf06270 */
[----:B------:R-:W-:Y:S05]  /*0080*/  @P0 EXIT ;  /* 0x000000000000094d */ /* 0x000fea0003800000 */
[----:B------:R-:W0:Y:S01]  /*0090*/  LDCU UR11, c[0x0][0x3a4] ;  /* 0x00007480ff0b77ac */ /* 0x000e220008000800 */
[----:B------:R-:W1:Y:S01]  /*00a0*/  LDCU.64 UR16, c[0x0][0x358] ;  /* 0x00006b00ff1077ac */ /* 0x000e620008000a00 */
[----:B0-----:R-:W0:Y:S01]  /*00b0*/  I2F.F64.U32 R24, UR11 ;  /* 0x0000000b00187d12 */ /* 0x001e220008201800 */
[----:B------:R-:W-:Y:S01]  /*00c0*/  UISETP.NE.AND UP0, UPT, UR11, URZ, UPT ;  /* 0x000000ff0b00728c */ /* 0x000fe2000bf05270 */
[----:B0-----:R-:W-:-:S08]  /*00d0*/  DMUL R24, R24, 10 ;  /* 0x4024000018187828 */ /* 0x001fd00000000000 */
[----:B-1----:R-:W-:Y:S05]  /*00e0*/  BRA.U !UP0, `(.L_x_68) ;  /* 0x0000001508407547 */ /* 0x002fea000b800000 */
[----:B------:R-:W-:Y:S02]  /*00f0*/  UISETP.NE.AND UP0, UPT, UR11, 0x1, UPT ;  /* 0x000000010b00788c */ /* 0x000fe4000bf05270 */
[----:B------:R-:W-:Y:S01]  /*0100*/  IMAD R0, R20, UR11, RZ ;  /* 0x0000000b14007c24 */ /* 0x000fe2000f8e02ff */
[----:B------:R-:W-:Y:S01]  /*0110*/  UMOV UR4, URZ ;  /* 0x000000ff00047c82 */ /* 0x000fe20008000000 */
[----:B------:R-:W-:Y:S01]  /*0120*/  IMAD.MOV.U32 R21, RZ, RZ, 0x40568000 ;  /* 0x40568000ff157424 */ /* 0x000fe200078e00ff */
[----:B------:R-:W-:Y:S01]  /*0130*/  UMOV UR5, URZ ;  /* 0x000000ff00057c82 */ /* 0x000fe20008000000 */
[----:B------:R-:W-:-:S03]  /*0140*/  UMOV UR6, URZ ;  /* 0x000000ff00067c82 */ /* 0x000fc60008000000 */
[----:B------:R-:W-:Y:S05]  /*0150*/  BRA.U !UP0, `(.L_x_69) ;  /* 0x0000000d08587547 */ /* 0x000fea000b800000 */
[----:B------:R-:W0:Y:S01]  /*0160*/  LDCU.128 UR12, c[0x0][0x390] ;  /* 0x00007200ff0c77ac */ /* 0x000e220008000c00 */
[----:B------:R-:W1:Y:S01]  /*0170*/  LDCU.64 UR18, c[0x0][0x380] ;  /* 0x00007000ff1277ac */ /* 0x000e620008000a00 */
[----:B------:R-:W-:Y:S01]  /*0180*/  ULOP3.LUT UR4, UR11, 0xfffffffe, URZ, 0xc0, !UPT ;  /* 0xfffffffe0b047892 */ /* 0x000fe2000f8ec0ff */
[----:B------:R-:W2:Y:S03]  /*0190*/  LDCU.64 UR10, c[0x4][0x48] ;  /* 0x01000900ff0a77ac */ /* 0x000ea60008000a00 */
[----:B------:R-:W-:Y:S02]  /*01a0*/  UIADD3 UR4, UPT, UPT, -UR4, URZ, URZ ;  /* 0x000000ff04047290 */ /* 0x000fe4000fffe1ff */
[----:B0-----:R-:W-:Y:S02]  /*01b0*/  UIADD3 UR8, UP0, UPT, UR12, 0x8, URZ ;  /* 0x000000080c087890 */ /* 0x001fe4000ff1e0ff */
[----:B------:R-:W-:Y:S01]  /*01c0*/  UIADD3 UR5, UP1, UPT, UR14, 0x8, URZ ;  /* 0x000000080e057890 */ /* 0x000fe2000ff3e0ff */
[----:B-1----:R-:W-:Y:S01]  /*01d0*/  LEA R18, P0, R0, UR18, 0x3 ;  /* 0x0000001200127c11 */ /* 0x002fe2000f8018ff */
[----:B------:R-:W-:-:S02]  /*01e0*/  UIADD3.X UR9, UPT, UPT, URZ, UR13, URZ, UP0, !UPT ;  /* 0x0000000dff097290 */ /* 0x000fc400087fe4ff */
[----:B------:R-:W-:Y:S01]  /*01f0*/  IMAD.U32 R16, RZ, RZ, UR8 ;  /* 0x00000008ff107e24 */ /* 0x000fe2000f8e00ff */
[----:B------:R-:W-:Y:S01]  /*0200*/  UIADD3.X UR7, UPT, UPT, URZ, UR15, URZ, UP1, !UPT ;  /* 0x0000000fff077290 */ /* 0x000fe20008ffe4ff */
[----:B------:R-:W-:Y:S01]  /*0210*/  LEA.HI.X R19, R0, UR19, RZ, 0x3, P0 ;  /* 0x0000001300137c11 */ /* 0x000fe200080f1cff */
[----:B------:R-:W-:Y:S01]  /*0220*/  IMAD.U32 R2, RZ, RZ, UR5 ;  /* 0x00000005ff027e24 */ /* 0x000fe2000f8e00ff */
[----:B------:R-:W-:Y:S01]  /*0230*/  IADD3 R18, P0, PT, R18, 0x8, RZ ;  /* 0x0000000812127810 */ /* 0x000fe20007f1e0ff */
[----:B------:R-:W-:Y:S02]  /*0240*/  IMAD.U32 R17, RZ, RZ, UR9 ;  /* 0x00000009ff117e24 */ /* 0x000fe4000f8e00ff */
[----:B------:R-:W-:Y:S02]  /*0250*/  IMAD.U32 R3, RZ, RZ, UR7 ;  /* 0x00000007ff037e24 */ /* 0x000fe4000f8e00ff */
[----:B--2---:R-:W-:-:S08]  /*0260*/  IMAD.X R19, RZ, RZ, R19, P0 ;  /* 0x000000ffff137224 */ /* 0x004fd000000e0613 */
.L_x_83:
[----:B------:R-:W2:Y:S01]  /*0270*/  LDG.E.64 R4, desc[UR16][R18.64+-0x8] ;  /* 0xfffff81012047981 */ /* 0x000ea2000c1e1b00 */
[----:B------:R-:W0:Y:S01]  /*0280*/  MUFU.RCP64H R7, 90 ;  /* 0x4056800000077908 */ /* 0x000e220000001800 */
[----:B------:R-:W-:Y:S01]  /*0290*/  IMAD.MOV.U32 R10, RZ, RZ, 0x0 ;  /* 0x00000000ff0a7424 */ /* 0x000fe200078e00ff */
[----:B------:R-:W-:Y:S01]  /*02a0*/  BSSY.RECONVERGENT B0, `(.L_x_70) ;  /* 0x0000015000007945 */ /* 0x000fe20003800200 */
[----:B------:R-:W-:Y:S02]  /*02b0*/  IMAD.MOV.U32 R11, RZ, RZ, 0x40568000 ;  /* 0x40568000ff0b7424 */ /* 0x000fe400078e00ff */
[----:B------:R-:W-:-:S06]  /*02c0*/  IMAD.MOV.U32 R6, RZ, RZ, 0x1 ;  /* 0x00000001ff067424 */ /* 0x000fcc00078e00ff */
        /* <DEDUP_REMOVED lines=12> */
[----:B------:R-:W-:Y:S01]  /*0390*/  IMAD.MOV.U32 R8, RZ, RZ, R4 ;  /* 0x000000ffff087224 */ /* 0x000fe200078e0004 */
[----:B------:R-:W-:Y:S01]  /*03a0*/  MOV R26, 0x3d0 ;  /* 0x000003d0001a7802 */ /* 0x000fe20000000f00 */
[----:B------:R-:W-:-:S07]  /*03b0*/  IMAD.MOV.U32 R9, RZ, RZ, R5 ;  /* 0x000000ffff097224 */ /* 0x000fce00078e0005 */
[----:B------:R-:W-:Y:S05]  /*03c0*/  CALL.REL.NOINC `($__internal_3_$__cuda_sm20_div_rn_f64_full) ;  /* 0x0000001000987944 */ /* 0x000fea0003c00000 */
[----:B------:R-:W-:Y:S02]  /*03d0*/  IMAD.MOV.U32 R22, RZ, RZ, R4 ;  /* 0x000000ffff167224 */ /* 0x000fe400078e0004 */
[----:B------:R-:W-:-:S07]  /*03e0*/  IMAD.MOV.U32 R23, RZ, RZ, R5 ;  /* 0x000000ffff177224 */ /* 0x000fce00078e0005 */
.L_x_71:
[----:B------:R-:W-:Y:S05]  /*03f0*/  BSYNC.RECONVERGENT B0 ;  /* 0x0000000000007941 */ /* 0x000fea0003800200 */
.L_x_70:
[----:B------:R-:W2:Y:S04]  /*0400*/  LDG.E.64 R4, desc[UR16][R2.64+-0x8] ;  /* 0xfffff81002047981 */ /* 0x000ea8000c1e1b00 */
[----:B------:R-:W2:Y:S01]  /*0410*/  LDG.E.64 R6, desc[UR16][R16.64+-0x8] ;  /* 0xfffff81010067981 */ /* 0x000ea2000c1e1b00 */
[----:B------:R-:W-:Y:S01]  /*0420*/  UMOV UR8, 0x54442d18 ;  /* 0x54442d1800087882 */ /* 0x000fe20000000000 */
[----:B------:R-:W-:Y:S01]  /*0430*/  UMOV UR9, 0x401921fb ;  /* 0x401921fb00097882 */ /* 0x000fe20000000000 */
[----:B------:R-:W-:Y:S01]  /*0440*/  BSSY.RECONVERGENT B0, `(.L_x_72) ;  /* 0x0000020000007945 */ /* 0x000fe20003800200 */
[----:B--2---:R-:W-:-:S08]  /*0450*/  DADD R4, R4, -R6 ;  /* 0x0000000004047229 */ /* 0x004fd00000000806 */
[----:B------:R-:W-:-:S08]  /*0460*/  DFMA R22, R4, R22, R6 ;  /* 0x000000160416722b */ /* 0x000fd00000000006 */
[----:B------:R-:W-:-:S08]  /*0470*/  DMUL R14, R22, UR8 ;  /* 0x00000008160e7c28 */ /* 0x000fd00008000000 */
[----:B------:R-:W-:-:S14]  /*0480*/  DSETP.NEU.AND P0, PT, |R14|, +INF , PT ;  /* 0x7ff000000e00742a */ /* 0x000fdc0003f0d200 */
[----:B------:R-:W-:Y:S01]  /*0490*/  @!P0 DMUL R28, RZ, R14 ;  /* 0x0000000eff1c8228 */ /* 0x000fe20000000000 */
[----:B------:R-:W-:Y:S01]  /*04a0*/  @!P0 IMAD.MOV.U32 R34, RZ, RZ, 0x1 ;  /* 0x00000001ff228424 */ /* 0x000fe200078e00ff */
[----:B------:R-:W-:Y:S09]  /*04b0*/  @!P0 BRA `(.L_x_73) ;  /* 0x0000000000608947 */ /* 0x000ff20003800000 */
[----:B------:R-:W-:Y:S01]  /*04c0*/  UMOV UR8, 0x6dc9c883 ;  /* 0x6dc9c88300087882 */ /* 0x000fe20000000000 */
[----:B------:R-:W-:Y:S01]  /*04d0*/  UMOV UR9, 0x3fe45f30 ;  /* 0x3fe45f3000097882 */ /* 0x000fe20000000000 */
[C---:B------:R-:W-:Y:S01]  /*04e0*/  DSETP.GE.AND P0, PT, |R14|.reuse, 2.14748364800000000000e+09, PT ;  /* 0x41e000000e00742a */ /* 0x040fe20003f06200 */
[----:B------:R-:W-:Y:S01]  /*04f0*/  BSSY.RECONVERGENT B1, `(.L_x_74) ;  /* 0x0000013000017945 */ /* 0x000fe20003800200 */
[----:B------:R-:W-:Y:S01]  /*0500*/  DMUL R4, R14, UR8 ;  /* 0x000000080e047c28 */ /* 0x000fe20008000000 */
[----:B------:R-:W-:Y:S01]  /*0510*/  UMOV UR8, 0x54442d18 ;  /* 0x54442d1800087882 */ /* 0x000fe20000000000 */
[----:B------:R-:W-:-:S08]  /*0520*/  UMOV UR9, 0x3ff921fb ;  /* 0x3ff921fb00097882 */ /* 0x000fd00000000000 */
        /* <DEDUP_REMOVED lines=12> */
[----:B------:R-:W-:Y:S05]  /*05f0*/  CALL.REL.NOINC `($_Z28prs_calculate_fitness_kernelPdS_S_S_jj$__internal_trig_reduction_slowpathd) ;  /* 0x0000001400847944 */ /* 0x000fea0003c00000 */
[----:B------:R-:W-:Y:S02]  /*0600*/  IMAD.MOV.U32 R28, RZ, RZ, R6 ;  /* 0x000000ffff1c7224 */ /* 0x000fe400078e0006 */
[----:B------:R-:W-:-:S07]  /*0610*/  IMAD.MOV.U32 R29, RZ, RZ, R7 ;  /* 0x000000ffff1d7224 */ /* 0x000fce00078e0007 */
.L_x_75:
[----:B------:R-:W-:Y:S05]  /*0620*/  BSYNC.RECONVERGENT B1 ;  /* 0x0000000000017941 */ /* 0x000fea0003800200 */
.L_x_74:
[----:B------:R-:W-:-:S07]  /*0630*/  VIADD R34, R4, 0x1 ;  /* 0x0000000104227836 */ /* 0x000fce0000000000 */
.L_x_73:
[----:B------:R-:W-:Y:S05]  /*0640*/  BSYNC.RECONVERGENT B0 ;  /* 0x0000000000007941 */ /* 0x000fea0003800200 */
.L_x_72:
[----:B------:R-:W-:Y:S01]  /*0650*/  IMAD.SHL.U32 R4, R34, 0x40, RZ ;  /* 0x0000004022047824 */ /* 0x000fe200078e00ff */
[----:B------:R-:W2:Y:S04]  /*0660*/  LDG.E.64 R26, desc[UR16][R18.64] ;  /* 0x00000010121a7981 */ /* 0x000ea8000c1e1b00 */
[----:B------:R-:W-:-:S04]  /*0670*/  LOP3.LUT R4, R4, 0x40, RZ, 0xc0, !PT ;  /* 0x0000004004047812 */ /* 0x000fc800078ec0ff */
[----:B------:R-:W-:-:S05]  /*0680*/  IADD3 R36, P0, PT, R4, UR10, RZ ;  /* 0x0000000a04247c10 */ /* 0x000fca000ff1e0ff */
[----:B------:R-:W-:-:S05]  /*0690*/  IMAD.X R37, RZ, RZ, UR11, P0 ;  /* 0x0000000bff257e24 */ /* 0x000fca00080e06ff */
[----:B------:R-:W3:Y:S04]  /*06a0*/  LDG.E.128.CONSTANT R4, desc[UR16][R36.64] ;  /* 0x0000001024047981 */ /* 0x000ee8000c1e9d00 */
[----:B------:R-:W4:Y:S04]  /*06b0*/  LDG.E.128.CONSTANT R8, desc[UR16][R36.64+0x10] ;  /* 0x0000101024087981 */ /* 0x000f28000c1e9d00 */
[----:B------:R-:W5:Y:S01]  /*06c0*/  LDG.E.128.CONSTANT R12, desc[UR16][R36.64+0x20] ;  /* 0x00002010240c7981 */ /* 0x000f62000c1e9d00 */
[----:B------:R-:W-:Y:S01]  /*06d0*/  LOP3.LUT R30, R34, 0x1, RZ, 0xc0, !PT ;  /* 0x00000001221e7812 */ /* 0x000fe200078ec0ff */
[----:B------:R-:W-:-:S03]  /*06e0*/  IMAD.MOV.U32 R31, RZ, RZ, 0x3da8ff83 ;  /* 0x3da8ff83ff1f7424 */ /* 0x000fc600078e00ff */
[----:B------:R-:W-:Y:S01]  /*06f0*/  ISETP.NE.U32.AND P0, PT, R30, 0x1, PT ;  /* 0x000000011e00780c */ /* 0x000fe20003f05070 */
[----:B------:R-:W-:Y:S01]  /*0700*/  IMAD.MOV.U32 R30, RZ, RZ, 0x20fd8164 ;  /* 0x20fd8164ff1e7424 */ /* 0x000fe200078e00ff */
[----:B------:R-:W-:Y:S02]  /*0710*/  DMUL R32, R28, R28 ;  /* 0x0000001c1c207228 */ /* 0x000fe40000000000 */
[----:B------:R-:W-:Y:S02]  /*0720*/  FSEL R31, -R31, 0.11223486810922622681, !P0 ;  /* 0x3de5db651f1f7808 */ /* 0x000fe40004000100 */
[----:B------:R-:W-:Y:S01]  /*0730*/  FSEL R30, R30, -8.06006814911005101289e+34, !P0 ;  /* 0xf9785eba1e1e7808 */ /* 0x000fe20004000000 */
[----:B------:R-:W-:Y:S05]  /*0740*/  BSSY.RECONVERGENT B0, `(.L_x_76) ;  /* 0x0000026000007945 */ /* 0x000fea0003800200 */
[----:B---3--:R-:W-:-:S08]  /*0750*/  DFMA R4, R32, R30, R4 ;  /* 0x0000001e2004722b */ /* 0x008fd00000000004 */
[----:B------:R-:W-:Y:S02]  /*0760*/  DFMA R6, R32, R4, R6 ;  /* 0x000000042006722b */ /* 0x000fe40000000006 */
[----:B------:R-:W0:Y:S01]  /*0770*/  MUFU.RCP64H R5, 90 ;  /* 0x4056800000057908 */ /* 0x000e220000001800 */
[----:B------:R-:W-:-:S05]  /*0780*/  IMAD.MOV.U32 R4, RZ, RZ, 0x1 ;  /* 0x00000001ff047424 */ /* 0x000fca00078e00ff */
[----:B----4-:R-:W-:Y:S01]  /*0790*/  DFMA R8, R32, R6, R8 ;  /* 0x000000062008722b */ /* 0x010fe20000000008 */
[----:B------:R-:W-:Y:S02]  /*07a0*/  IMAD.MOV.U32 R6, RZ, RZ, 0x0 ;  /* 0x00000000ff067424 */ /* 0x000fe400078e00ff */
[----:B------:R-:W-:-:S05]  /*07b0*/  IMAD.MOV.U32 R7, RZ, RZ, 0x40568000 ;  /* 0x40568000ff077424 */ /* 0x000fca00078e00ff */
[----:B------:R-:W-:Y:S02]  /*07c0*/  DFMA R10, R32, R8, R10 ;  /* 0x00000008200a722b */ /* 0x000fe4000000000a */
[----:B0-----:R-:W-:-:S08]  /*07d0*/  DFMA R8, R4, -R6, 1 ;  /* 0x3ff000000408742b */ /* 0x001fd00000000806 */
[----:B------:R-:W-:Y:S02]  /*07e0*/  DFMA R8, R8, R8, R8 ;  /* 0x000000080808722b */ /* 0x000fe40000000008 */
[----:B-----5:R-:W-:-:S06]  /*07f0*/  DFMA R10, R32, R10, R12 ;  /* 0x0000000a200a722b */ /* 0x020fcc000000000c */
[----:B------:R-:W-:Y:S02]  /*0800*/  DFMA R8, R4, R8, R4 ;  /* 0x000000080408722b */ /* 0x000fe40000000004 */
[----:B------:R-:W-:-:S06]  /*0810*/  DFMA R10, R32, R10, R14 ;  /* 0x0000000a200a722b */ /* 0x000fcc000000000e */
[----:B------:R-:W-:Y:S02]  /*0820*/  DFMA R6, R8, -R6, 1 ;  /* 0x3ff000000806742b */ /* 0x000fe40000000806 */
[----:B------:R-:W-:Y:S02]  /*0830*/  DFMA R28, R10, R28, R28 ;  /* 0x0000001c0a1c722b */ /* 0x000fe4000000001c */
[----:B------:R-:W-:-:S04]  /*0840*/  DFMA R10, R32, R10, 1 ;  /* 0x3ff00000200a742b */ /* 0x000fc8000000000a */
[----:B------:R-:W-:-:S06]  /*0850*/  DFMA R12, R8, R6, R8 ;  /* 0x00000006080c722b */ /* 0x000fcc0000000008 */
[----:B------:R-:W-:Y:S02]  /*0860*/  FSEL R10, R10, R28, !P0 ;  /* 0x0000001c0a0a7208 */ /* 0x000fe40004000000 */
[----:B------:R-:W-:Y:S01]  /*0870*/  FSEL R11, R11, R29, !P0 ;  /* 0x0000001d0b0b7208 */ /* 0x000fe20004000000 */
[----:B--2---:R-:W-:-:S05]  /*0880*/  DMUL R6, R12, R26 ;  /* 0x0000001a0c067228 */ /* 0x004fca0000000000 */
[----:B------:R-:W-:-:S03]  /*0890*/  DADD R4, RZ, -R10 ;  /* 0x00000000ff047229 */ /* 0x000fc6000000080a */
[----:B------:R-:W-:Y:S01]  /*08a0*/  DFMA R8, R6, -90, R26 ;  /* 0xc05680000608782b */ /* 0x000fe2000000001a */
[----:B------:R-:W-:-:S06]  /*08b0*/  LOP3.LUT P0, RZ, R34, 0x2, RZ, 0xc0, !PT ;  /* 0x0000000222ff7812 */ /* 0x000fcc000780c0ff */
[----:B------:R-:W-:Y:S02]  /*08c0*/  FSEL R10, R10, R4, !P0 ;  /* 0x000000040a0a7208 */ /* 0x000fe40004000000 */
[----:B------:R-:W-:Y:S01]  /*08d0*/  FSEL R11, R11, R5, !P0 ;  /* 0x000000050b0b7208 */ /* 0x000fe20004000000 */
[----:B------:R-:W-:Y:S01]  /*08e0*/  DFMA R4, R12, R8, R6 ;  /* 0x000000080c04722b */ /* 0x000fe20000000006 */
[----:B------:R-:W-:-:S04]  /*08f0*/  FSETP.GEU.AND P1, PT, |R27|, 6.5827683646048100446e-37, PT ;  /* 0x036000001b00780b */ /* 0x000fc80003f2e200 */
[----:B------:R-:W-:-:S05]  /*0900*/  DMUL R6, R10, -10 ;  /* 0xc02400000a067828 */ /* 0x000fca0000000000 */
[----:B------:R-:W-:-:S05]  /*0910*/  FFMA R8, RZ, 3.3515625, R5 ;  /* 0x40568000ff087823 */ /* 0x000fca0000000005 */
[----:B------:R-:W-:Y:S01]  /*0920*/  FSETP.GT.AND P0, PT, |R8|, 1.469367938527859385e-39, PT ;  /* 0x001000000800780b */ /* 0x000fe20003f04200 */
[----:B------:R-:W-:-:S08]  /*0930*/  DFMA R6, R22, R22, R6 ;  /* 0x000000161606722b */ /* 0x000fd00000000006 */
[----:B------:R-:W-:-:S04]  /*0940*/  DADD R24, R6, R24 ;  /* 0x0000000006187229 */ /* 0x000fc80000000018 */
[----:B------:R-:W-:Y:S07]  /*0950*/  @P0 BRA P1, `(.L_x_77) ;  /* 0x0000000000100947 */ /* 0x000fee0000800000 */
[----:B------:R-:W-:Y:S01]  /*0960*/  IMAD.MOV.U32 R8, RZ, RZ, R26 ;  /* 0x000000ffff087224 */ /* 0x000fe200078e001a */
[----:B------:R-:W-:Y:S01]  /*0970*/  MOV R26, 0x9a0 ;  /* 0x000009a0001a7802 */ /* 0x000fe20000000f00 */
[----:B------:R-:W-:-:S07]  /*0980*/  IMAD.MOV.U32 R9, RZ, RZ, R27 ;  /* 0x000000ffff097224 */ /* 0x000fce00078e001b */
[----:B------:R-:W-:Y:S05]  /*0990*/  CALL.REL.NOINC `($__internal_3_$__cuda_sm20_div_rn_f64_full) ;  /* 0x0000000c00247944 */ /* 0x000fea0003c00000 */
.L_x_77:
[----:B------:R-:W-:Y:S05]  /*09a0*/  BSYNC.RECONVERGENT B0 ;  /* 0x0000000000007941 */ /* 0x000fea0003800200 */
.L_x_76:
        /* <DEDUP_REMOVED lines=9> */
[----:B------:R-:W-:Y:S05]  /*0a40*/  @!P0 BRA `(.L_x_79) ;  /* 0x0000000000648947 */ /* 0x000fea0003800000 */
        /* <DEDUP_REMOVED lines=22> */
.L_x_81:
[----:B------:R-:W-:Y:S05]  /*0bb0*/  BSYNC.RECONVERGENT B1 ;  /* 0x0000000000017941 */ /* 0x000fea0003800200 */
.L_x_80:
[----:B------:R-:W-:Y:S01]  /*0bc0*/  VIADD R30, R4, 0x1 ;  /* 0x00000001041e7836 */ /* 0x000fe20000000000 */
[----:B------:R-:W-:Y:S06]  /*0bd0*/  BRA `(.L_x_82) ;  /* 0x0000000000087947 */ /* 0x000fec0003800000 */
.L_x_79:
[----:B------:R-:W-:Y:S01]  /*0be0*/  DMUL R26, RZ, R14 ;  /* 0x0000000eff1a7228 */ /* 0x000fe20000000000 */
[----:B------:R-:W-:-:S10]  /*0bf0*/  IMAD.MOV.U32 R30, RZ, RZ, 0x1 ;  /* 0x00000001ff1e7424 */ /* 0x000fd400078e00ff */
.L_x_82:
[----:B------:R-:W-:Y:S05]  /*0c00*/  BSYNC.RECONVERGENT B0 ;  /* 0x0000000000007941 */ /* 0x000fea0003800200 */
.L_x_78:
[----:B------:R-:W-:-:S05]  /*0c10*/  IMAD.SHL.U32 R4, R30, 0x40, RZ ;  /* 0x000000401e047824 */ /* 0x000fca00078e00ff */
[----:B------:R-:W-:-:S04]  /*0c20*/  LOP3.LUT R4, R4, 0x40, RZ, 0xc0, !PT ;  /* 0x0000004004047812 */ /* 0x000fc800078ec0ff */
[----:B------:R-:W-:-:S05]  /*0c30*/  IADD3 R34, P0, PT, R4, UR10, RZ ;  /* 0x0000000a04227c10 */ /* 0x000fca000ff1e0ff */
[----:B------:R-:W-:-:S05]  /*0c40*/  IMAD.X R35, RZ, RZ, UR11, P0 ;  /* 0x0000000bff237e24 */ /* 0x000fca00080e06ff */
[----:B------:R-:W2:Y:S04]  /*0c50*/  LDG.E.128.CONSTANT R4, desc[UR16][R34.64] ;  /* 0x0000001022047981 */ /* 0x000ea8000c1e9d00 */
[----:B------:R-:W3:Y:S04]  /*0c60*/  LDG.E.128.CONSTANT R8, desc[UR16][R34.64+0x10] ;  /* 0x0000101022087981 */ /* 0x000ee8000c1e9d00 */
[----:B------:R-:W4:Y:S01]  /*0c70*/  LDG.E.128.CONSTANT R12, desc[UR16][R34.64+0x20] ;  /* 0x00002010220c7981 */ /* 0x000f22000c1e9d00 */
[----:B------:R-:W-:Y:S01]  /*0c80*/  LOP3.LUT R28, R30, 0x1, RZ, 0xc0, !PT ;  /* 0x000000011e1c7812 */ /* 0x000fe200078ec0ff */
[----:B------:R-:W-:Y:S01]  /*0c90*/  IMAD.MOV.U32 R32, RZ, RZ, 0x20fd8164 ;  /* 0x20fd8164ff207424 */ /* 0x000fe200078e00ff */
[----:B------:R-:W-:Y:S01]  /*0ca0*/  UIADD3 UR4, UPT, UPT, UR4, 0x2, URZ ;  /* 0x0000000204047890 */ /* 0x000fe2000fffe0ff */
[----:B------:R-:W-:Y:S01]  /*0cb0*/  IMAD.MOV.U32 R31, RZ, RZ, 0x3da8ff83 ;  /* 0x3da8ff83ff1f7424 */ /* 0x000fe200078e00ff */
[----:B------:R-:W-:Y:S01]  /*0cc0*/  ISETP.NE.U32.AND P0, PT, R28, 0x1, PT ;  /* 0x000000011c00780c */ /* 0x000fe20003f05070 */
[----:B------:R-:W-:Y:S01]  /*0cd0*/  DMUL R28, R26, R26 ;  /* 0x0000001a1a1c7228 */ /* 0x000fe20000000000 */
[----:B------:R-:W-:Y:S01]  /*0ce0*/  UISETP.NE.AND UP0, UPT, UR4, URZ, UPT ;  /* 0x000000ff0400728c */ /* 0x000fe2000bf05270 */
[----:B------:R-:W-:-:S02]  /*0cf0*/  IADD3 R2, P1, PT, R2, 0x10, RZ ;  /* 0x0000001002027810 */ /* 0x000fc40007f3e0ff */
[----:B------:R-:W-:Y:S02]  /*0d00*/  FSEL R32, R32, -8.06006814911005101289e+34, !P0 ;  /* 0xf9785eba20207808 */ /* 0x000fe40004000000 */
[----:B------:R-:W-:Y:S01]  /*0d10*/  FSEL R33, -R31, 0.11223486810922622681, !P0 ;  /* 0x3de5db651f217808 */ /* 0x000fe20004000100 */
[----:B------:R-:W-:Y:S01]  /*0d20*/  IMAD.X R3, RZ, RZ, R3, P1 ;  /* 0x000000ffff037224 */ /* 0x000fe200008e0603 */
[----:B------:R-:W-:-:S05]  /*0d30*/  IADD3 R18, P2, PT, R18, 0x10, RZ ;  /* 0x0000001012127810 */ /* 0x000fca0007f5e0ff */
[----:B------:R-:W-:Y:S01]  /*0d40*/  IMAD.X R19, RZ, RZ, R19, P2 ;  /* 0x000000ffff137224 */ /* 0x000fe200010e0613 */
[----:B--2---:R-:W-:-:S08]  /*0d50*/  DFMA R4, R28, R32, R4 ;  /* 0x000000201c04722b */ /* 0x004fd00000000004 */
[----:B------:R-:W-:-:S08]  /*0d60*/  DFMA R4, R28, R4, R6 ;  /* 0x000000041c04722b */ /* 0x000fd00000000006 */
[----:B---3--:R-:W-:-:S08]  /*0d70*/  DFMA R4, R28, R4, R8 ;  /* 0x000000041c04722b */ /* 0x008fd00000000008 */
[----:B------:R-:W-:-:S08]  /*0d80*/  DFMA R4, R28, R4, R10 ;  /* 0x000000041c04722b */ /* 0x000fd0000000000a */
[----:B----4-:R-:W-:-:S08]  /*0d90*/  DFMA R4, R28, R4, R12 ;  /* 0x000000041c04722b */ /* 0x010fd0000000000c */
[----:B------:R-:W-:-:S08]  /*0da0*/  DFMA R4, R28, R4, R14 ;  /* 0x000000041c04722b */ /* 0x000fd0000000000e */
[----:B------:R-:W-:Y:S02]  /*0db0*/  DFMA R26, R4, R26, R26 ;  /* 0x0000001a041a722b */ /* 0x000fe4000000001a */
[----:B------:R-:W-:-:S10]  /*0dc0*/  DFMA R4, R28, R4, 1 ;  /* 0x3ff000001c04742b */ /* 0x000fd40000000004 */
[----:B------:R-:W-:Y:S02]  /*0dd0*/  FSEL R6, R4, R26, !P0 ;  /* 0x0000001a04067208 */ /* 0x000fe40004000000 */
[----:B------:R-:W-:Y:S02]  /*0de0*/  FSEL R7, R5, R27, !P0 ;  /* 0x0000001b05077208 */ /* 0x000fe40004000000 */
[----:B------:R-:W-:-:S04]  /*0df0*/  LOP3.LUT P0, RZ, R30, 0x2, RZ, 0xc0, !PT ;  /* 0x000000021eff7812 */ /* 0x000fc8000780c0ff */
[----:B------:R-:W-:-:S10]  /*0e00*/  DADD R4, RZ, -R6 ;  /* 0x00000000ff047229 */ /* 0x000fd40000000806 */
[----:B------:R-:W-:Y:S02]  /*0e10*/  FSEL R4, R6, R4, !P0 ;  /* 0x0000000406047208 */ /* 0x000fe40004000000 */
[----:B------:R-:W-:Y:S02]  /*0e20*/  FSEL R5, R7, R5, !P0 ;  /* 0x0000000507057208 */ /* 0x000fe40004000000 */
[----:B------:R-:W-:-:S04]  /*0e30*/  IADD3 R16, P0, PT, R16, 0x10, RZ ;  /* 0x0000001010107810 */ /* 0x000fc80007f1e0ff */
[----:B------:R-:W-:Y:S01]  /*0e40*/  DMUL R4, R4, -10 ;  /* 0xc024000004047828 */ /* 0x000fe20000000000 */
[----:B------:R-:W-:-:S07]  /*0e50*/  IMAD.X R17, RZ, RZ, R17, P0 ;  /* 0x000000ffff117224 */ /* 0x000fce00000e0611 */
[----:B------:R-:W-:-:S08]  /*0e60*/  DFMA R4, R22, R22, R4 ;  /* 0x000000161604722b */ /* 0x000fd00000000004 */
[----:B------:R-:W-:Y:S01]  /*0e70*/  DADD R24, R24, R4 ;  /* 0x0000000018187229 */ /* 0x000fe20000000004 */
[----:B------:R-:W-:Y:S10]  /*0e80*/  BRA.U UP0, `(.L_x_83) ;  /* 0xfffffff100f87547 */ /* 0x000ff4000b83ffff */
[----:B------:R-:W0:Y:S01]  /*0e90*/  LDCU UR11, c[0x0][0x3a4] ;  /* 0x00007480ff0b77ac */ /* 0x000e220008000800 */
[----:B------:R-:W-:Y:S01]  /*0ea0*/  UMOV UR5, URZ ;  /* 0x000000ff00057c82 */ /* 0x000fe20008000000 */
[----:B0-----:R-:W-:-:S12]  /*0eb0*/  ULOP3.LUT UR4, UR11, 0xfffffffe, URZ, 0xc0, !UPT ;  /* 0xfffffffe0b047892 */ /* 0x001fd8000f8ec0ff */
.L_x_69:
[----:B------:R-:W-:-:S04]  /*0ec0*/  ULOP3.LUT UR7, UR11, 0x1, URZ, 0xc0, !UPT ;  /* 0x000000010b077892 */ /* 0x000fc8000f8ec0ff */
[----:B------:R-:W-:-:S09]  /*0ed0*/  UISETP.NE.U32.AND UP0, UPT, UR7, 0x1, UPT ;  /* 0x000000010700788c */ /* 0x000fd2000bf05070 */
[----:B------:R-:W-:Y:S05]  /*0ee0*/  BRA.U UP0, `(.L_x_68) ;  /* 0x0000000500c07547 */ /* 0x000fea000b800000 */
[----:B------:R-:W0:Y:S01]  /*0ef0*/  LDCU.64 UR8, c[0x0][0x380] ;  /* 0x00007000ff0877ac */ /* 0x000e220008000a00 */
[----:B------:R-:W-:-:S05]  /*0f00*/  IADD3 R0, P0, PT, R0, UR4, RZ ;  /* 0x0000000400007c10 */ /* 0x000fca000ff1e0ff */
[----:B------:R-:W-:Y:S01]  /*0f10*/  IMAD.X R3, RZ, RZ, UR5, P0 ;  /* 0x00000005ff037e24 */ /* 0x000fe200080e06ff */
[----:B0-----:R-:W-:-:S04]  /*0f20*/  LEA R6, P0, R0, UR8, 0x3 ;  /* 0x0000000800067c11 */ /* 0x001fc8000f8018ff */
[----:B------:R-:W-:-:S06]  /*0f30*/  LEA.HI.X R7, R0, UR9, R3, 0x3, P0 ;  /* 0x0000000900077c11 */ /* 0x000fcc00080f1c03 */
        /* <DEDUP_REMOVED lines=24> */
.L_x_85:
[----:B------:R-:W-:Y:S05]  /*10c0*/  BSYNC.RECONVERGENT B0 ;  /* 0x0000000000007941 */ /* 0x000fea0003800200 */
.L_x_84:
[----:B------:R-:W0:Y:S01]  /*10d0*/  LDCU.128 UR12, c[0x0][0x390] ;  /* 0x00007200ff0c77ac */ /* 0x000e220008000c00 */
[----:B------:R-:W-:Y:S02]  /*10e0*/  USHF.L.U32 UR7, UR4, 0x3, URZ ;  /* 0x0000000304077899 */ /* 0x000fe400080006ff */
[----:B------:R-:W-:Y:S02]  /*10f0*/  USHF.L.U64.HI UR8, UR4, 0x3, UR5 ;  /* 0x0000000304087899 */ /* 0x000fe40008010205 */
[----:B0-----:R-:W-:Y:S02]  /*1100*/  UIADD3 UR9, UP0, UPT, UR7, UR14, URZ ;  /* 0x0000000e07097290 */ /* 0x001fe4000ff1e0ff */
[----:B------:R-:W-:Y:S02]  /*1110*/  UIADD3 UR7, UP1, UPT, UR7, UR12, URZ ;  /* 0x0000000c07077290 */ /* 0x000fe4000ff3e0ff */
[----:B------:R-:W-:Y:S02]  /*1120*/  UIADD3.X UR10, UPT, UPT, UR8, UR15, URZ, UP0, !UPT ;  /* 0x0000000f080a7290 */ /* 0x000fe400087fe4ff */
[----:B------:R-:W-:Y:S01]  /*1130*/  UIADD3.X UR8, UPT, UPT, UR8, UR13, URZ, UP1, !UPT ;  /* 0x0000000d08087290 */ /* 0x000fe20008ffe4ff */
[----:B------:R-:W-:-:S02]  /*1140*/  IMAD.U32 R8, RZ, RZ, UR9 ;  /* 0x00000009ff087e24 */ /* 0x000fc4000f8e00ff */
[----:B------:R-:W-:Y:S02]  /*1150*/  IMAD.U32 R6, RZ, RZ, UR7 ;  /* 0x00000007ff067e24 */ /* 0x000fe4000f8e00ff */
[----:B------:R-:W-:Y:S02]  /*1160*/  IMAD.U32 R9, RZ, RZ, UR10 ;  /* 0x0000000aff097e24 */ /* 0x000fe4000f8e00ff */
[----:B------:R-:W-:-:S03]  /*1170*/  IMAD.U32 R7, RZ, RZ, UR8 ;  /* 0x00000008ff077e24 */ /* 0x000fc6000f8e00ff */
        /* <DEDUP_REMOVED lines=31> */
[----:B------:R-:W-:Y:S02]  /*1370*/  IMAD.MOV.U32 R16, RZ, RZ, R6 ;  /* 0x000000ffff107224 */ /* 0x000fe400078e0006 */
[----:B------:R-:W-:-:S07]  /*1380*/  IMAD.MOV.U32 R17, RZ, RZ, R7 ;  /* 0x000000ffff117224 */ /* 0x000fce00078e0007 */
.L_x_89:
[----:B------:R-:W-:Y:S05]  /*1390*/  BSYNC.RECONVERGENT B1 ;  /* 0x0000000000017941 */ /* 0x000fea0003800200 */
.L_x_88:
[----:B------:R-:W-:Y:S01]  /*13a0*/  VIADD R0, R0, 0x1 ;  /* 0x0000000100007836 */ /* 0x000fe20000000000 */
[----:B------:R-:W-:Y:S06]  /*13b0*/  BRA `(.L_x_90) ;  /* 0x0000000000087947 */ /* 0x000fec0003800000 */
.L_x_87:
[----:B------:R-:W-:Y:S01]  /*13c0*/  DMUL R16, RZ, R14 ;  /* 0x0000000eff107228 */ /* 0x000fe20000000000 */
[----:B------:R-:W-:-:S10]  /*13d0*/  IMAD.MOV.U32 R0, RZ, RZ, 0x1 ;  /* 0x00000001ff007424 */ /* 0x000fd400078e00ff */
.L_x_90:
[----:B------:R-:W-:Y:S05]  /*13e0*/  BSYNC.RECONVERGENT B0 ;  /* 0x0000000000007941 */ /* 0x000fea0003800200 */
.L_x_86:
        /* <DEDUP_REMOVED lines=9> */
[----:B------:R-:W-:-:S02]  /*1480*/  IMAD.MOV.U32 R26, RZ, RZ, 0x20fd8164 ;  /* 0x20fd8164ff1a7424 */ /* 0x000fc400078e00ff */
[----:B------:R-:W-:Y:S01]  /*1490*/  IMAD.MOV.U32 R21, RZ, RZ, 0x3da8ff83 ;  /* 0x3da8ff83ff157424 */ /* 0x000fe200078e00ff */
[----:B------:R-:W-:Y:S01]  /*14a0*/  ISETP.NE.U32.AND P0, PT, R18, 0x1, PT ;  /* 0x000000011200780c */ /* 0x000fe20003f05070 */
[----:B------:R-:W-:-:S03]  /*14b0*/  DMUL R18, R16, R16 ;  /* 0x0000001010127228 */ /* 0x000fc60000000000 */
        /* <DEDUP_REMOVED lines=15> */
[----:B------:R-:W-:-:S06]  /*15b0*/  FSEL R5, R7, R5, !P0 ;  /* 0x0000000507057208 */ /* 0x000fcc0004000000 */
[----:B------:R-:W-:-:S08]  /*15c0*/  DMUL R4, R4, -10 ;  /* 0xc024000004047828 */ /* 0x000fd00000000000 */
[----:B------:R-:W-:-:S08]  /*15d0*/  DFMA R4, R2, R2, R4 ;  /* 0x000000020204722b */ /* 0x000fd00000000004 */
[----:B------:R-:W-:-:S11]  /*15e0*/  DADD R24, R24, R4 ;  /* 0x0000000018187229 */ /* 0x000fd60000000004 */
.L_x_68:
[----:B------:R-:W0:Y:S02]  /*15f0*/  LDC.64 R2, c[0x0][0x388] ;  /* 0x0000e200ff027b82 */ /* 0x000e240000000a00 */
[----:B0-----:R-:W-:-:S05]  /*1600*/  IMAD.WIDE R20, R20, 0x8, R2 ;  /* 0x0000000814147825 */ /* 0x001fca00078e0202 */
[----:B------:R-:W-:Y:S01]  /*1610*/  STG.E.64 desc[UR16][R20.64], R24 ;  /* 0x0000001814007986 */ /* 0x000fe2000c101b10 */
[----:B------:R-:W-:Y:S05]  /*1620*/  EXIT ;  /* 0x000000000000794d */ /* 0x000fea0003800000 */
        .weak           $__internal_3_$__cuda_sm20_div_rn_f64_full
        .type           $__internal_3_$__cuda_sm20_div_rn_f64_full,@function
        .size           $__internal_3_$__cuda_sm20_div_rn_f64_full,($_Z28prs_calculate_fitness_kernelPdS_S_S_jj$__internal_trig_reduction_slowpathd - $__internal_3_$__cuda_sm20_div_rn_f64_full)
$__internal_3_$__cuda_sm20_div_rn_f64_full:
[C---:B------:R-:W-:Y:S01]  /*1630*/  FSETP.GEU.AND P0, PT, |R21|.reuse, 1.469367938527859385e-39, PT ;  /* 0x001000001500780b */ /* 0x040fe20003f0e200 */
[----:B------:R-:W-:Y:S01]  /*1640*/  IMAD.U32 R6, RZ, RZ, UR6 ;  /* 0x00000006ff067e24 */ /* 0x000fe2000f8e00ff */
[----:B------:R-:W-:Y:S01]  /*1650*/  LOP3.LUT R5, R21, 0x800fffff, RZ, 0xc0, !PT ;  /* 0x800fffff15057812 */ /* 0x000fe200078ec0ff */
[----:B------:R-:W-:Y:S01]  /*1660*/  IMAD.MOV.U32 R7, RZ, RZ, R21 ;  /* 0x000000ffff077224 */ /* 0x000fe200078e0015 */
[----:B------:R-:W-:Y:S01]  /*1670*/  FSETP.GEU.AND P2, PT, |R9|, 1.469367938527859385e-39, PT ;  /* 0x001000000900780b */ /* 0x000fe20003f4e200 */
[----:B------:R-:W-:Y:S01]  /*1680*/  IMAD.U32 R4, RZ, RZ, UR6 ;  /* 0x00000006ff047e24 */ /* 0x000fe2000f8e00ff */
[----:B------:R-:W-:Y:S01]  /*1690*/  LOP3.LUT R5, R5, 0x3ff00000, RZ, 0xfc, !PT ;  /* 0x3ff0000005057812 */ /* 0x000fe200078efcff */
[----:B------:R-:W-:Y:S01]  /*16a0*/  IMAD.MOV.U32 R12, RZ, RZ, 0x1 ;  /* 0x00000001ff0c7424 */ /* 0x000fe200078e00ff */
[----:B------:R-:W-:Y:S01]  /*16b0*/  LOP3.LUT R27, R9, 0x7ff00000, RZ, 0xc0, !PT ;  /* 0x7ff00000091b7812 */ /* 0x000fe200078ec0ff */
[----:B------:R-:W-:Y:S01]  /*16c0*/  IMAD.MOV.U32 R28, RZ, RZ, 0x1ca00000 ;  /* 0x1ca00000ff1c7424 */ /* 0x000fe200078e00ff */
[----:B------:R-:W-:Y:S01]  /*16d0*/  LOP3.LUT R30, R21, 0x7ff00000, RZ, 0xc0, !PT ;  /* 0x7ff00000151e7812 */ /* 0x000fe200078ec0ff */
[----:B------:R-:W-:Y:S02]  /*16e0*/  BSSY.RECONVERGENT B1, `(.L_x_91) ;  /* 0x000004e000017945 */ /* 0x000fe40003800200 */
[----:B------:R-:W-:Y:S01]  /*16f0*/  @!P0 DMUL R4, R6, 8.98846567431157953865e+307 ;  /* 0x7fe0000006048828 */ /* 0x000fe20000000000 */
[----:B------:R-:W-:Y:S01]  /*1700*/  ISETP.GE.U32.AND P1, PT, R27, R30, PT ;  /* 0x0000001e1b00720c */ /* 0x000fe20003f26070 */
[----:B------:R-:W-:-:S02]  /*1710*/  IMAD.MOV.U32 R29, RZ, RZ, R27 ;  /* 0x000000ffff1d7224 */ /* 0x000fc400078e001b */
[----:B------:R-:W-:Y:S02]  /*1720*/  @!P2 LOP3.LUT R14, R7, 0x7ff00000, RZ, 0xc0, !PT ;  /* 0x7ff00000070ea812 */ /* 0x000fe400078ec0ff */
[----:B------:R-:W0:Y:S02]  /*1730*/  MUFU.RCP64H R13, R5 ;  /* 0x00000005000d7308 */ /* 0x000e240000001800 */
[----:B------:R-:W-:Y:S02]  /*1740*/  @!P2 ISETP.GE.U32.AND P3, PT, R27, R14, PT ;  /* 0x0000000e1b00a20c */ /* 0x000fe40003f66070 */
[----:B------:R-:W-:Y:S02]  /*1750*/  @!P0 LOP3.LUT R30, R5, 0x7ff00000, RZ, 0xc0, !PT ;  /* 0x7ff00000051e8812 */ /* 0x000fe400078ec0ff */
[----:B------:R-:W-:-:S03]  /*1760*/  @!P2 SEL R15, R28, 0x63400000, !P3 ;  /* 0x634000001c0fa807 */ /* 0x000fc60005800000 */
[----:B------:R-:W-:Y:S01]  /*1770*/  VIADD R32, R30, 0xffffffff ;  /* 0xffffffff1e207836 */ /* 0x000fe20000000000 */
        /* <DEDUP_REMOVED lines=16> */
[----:B------:R-:W-:-:S03]  /*1880*/  DFMA R22, R12, -R4, R10 ;  /* 0x800000040c16722b */ /* 0x000fc6000000000a */
[----:B------:R-:W-:-:S05]  /*1890*/  ISETP.GT.U32.OR P0, PT, R32, 0x7feffffe, P0 ;  /* 0x7feffffe2000780c */ /* 0x000fca0000704470 */
[----:B------:R-:W-:-:S08]  /*18a0*/  DFMA R12, R14, R22, R12 ;  /* 0x000000160e0c722b */ /* 0x000fd0000000000c */
[----:B------:R-:W-:Y:S05]  /*18b0*/  @P0 BRA `(.L_x_92) ;  /* 0x00000000006c0947 */ /* 0x000fea0003800000 */
[----:B------:R-:W-:Y:S01]  /*18c0*/  LOP3.LUT R14, R7, 0x7ff00000, RZ, 0xc0, !PT ;  /* 0x7ff00000070e7812 */ /* 0x000fe200078ec0ff */
[----:B------:R-:W-:-:S03]  /*18d0*/  IMAD.MOV.U32 R22, RZ, RZ, RZ ;  /* 0x000000ffff167224 */ /* 0x000fc600078e00ff */
[CC--:B------:R-:W-:Y:S02]  /*18e0*/  VIADDMNMX R8, R27.reuse, -R14.reuse, 0xb9600000, !PT ;  /* 0xb96000001b087446 */ /* 0x0c0fe4000780090e */
[----:B------:R-:W-:Y:S02]  /*18f0*/  ISETP.GE.U32.AND P0, PT, R27, R14, PT ;  /* 0x0000000e1b00720c */ /* 0x000fe40003f06070 */
[----:B------:R-:W-:Y:S02]  /*1900*/  VIMNMX R8, PT, PT, R8, 0x46a00000, PT ;  /* 0x46a0000008087848 */ /* 0x000fe40003fe0100 */
[----:B------:R-:W-:-:S05]  /*1910*/  SEL R9, R28, 0x63400000, !P0 ;  /* 0x634000001c097807 */ /* 0x000fca0004000000 */
[----:B------:R-:W-:-:S04]  /*1920*/  IMAD.IADD R8, R8, 0x1, -R9 ;  /* 0x0000000108087824 */ /* 0x000fc800078e0a09 */
        /* <DEDUP_REMOVED lines=10> */
[----:B------:R-:W-:Y:S02]  /*19d0*/  IMAD.MOV R5, RZ, RZ, -R8 ;  /* 0x000000ffff057224 */ /* 0x000fe400078e0a08 */
[----:B------:R-:W-:-:S06]  /*19e0*/  IMAD.MOV.U32 R4, RZ, RZ, RZ ;  /* 0x000000ffff047224 */ /* 0x000fcc00078e00ff */
[----:B------:R-:W-:Y:S02]  /*19f0*/  DFMA R4, R14, -R4, R12 ;  /* 0x800000040e04722b */ /* 0x000fe4000000000c */
[----:B------:R-:W-:-:S04]  /*1a00*/  DMUL.RP R12, R12, R22 ;  /* 0x000000160c0c7228 */ /* 0x000fc80000008000 */
[----:B------:R-:W-:-:S04]  /*1a10*/  IADD3 R4, PT, PT, -R8, -0x43300000, RZ ;  /* 0xbcd0000008047810 */ /* 0x000fc80007ffe1ff */
[----:B------:R-:W-:Y:S02]  /*1a20*/  FSETP.NEU.AND P0, PT, |R5|, R4, PT ;  /* 0x000000040500720b */ /* 0x000fe40003f0d200 */
[----:B------:R-:W-:Y:S02]  /*1a30*/  LOP3.LUT R7, R13, R7, RZ, 0x3c, !PT ;  /* 0x000000070d077212 */ /* 0x000fe400078e3cff */
[----:B------:R-:W-:Y:S02]  /*1a40*/  FSEL R14, R12, R14, !P0 ;  /* 0x0000000e0c0e7208 */ /* 0x000fe40004000000 */
[----:B------:R-:W-:Y:S01]  /*1a50*/  FSEL R15, R7, R15, !P0 ;  /* 0x0000000f070f7208 */ /* 0x000fe20004000000 */
[----:B------:R-:W-:Y:S06]  /*1a60*/  BRA `(.L_x_93) ;  /* 0x0000000000547947 */ /* 0x000fec0003800000 */
.L_x_92:
        /* <DEDUP_REMOVED lines=16> */
.L_x_95:
[----:B------:R-:W-:Y:S01]  /*1b70*/  LOP3.LUT R15, R7, 0x80000, RZ, 0xfc, !PT ;  /* 0x00080000070f7812 */ /* 0x000fe200078efcff */
[----:B------:R-:W-:Y:S01]  /*1b80*/  IMAD.MOV.U32 R14, RZ, RZ, R6 ;  /* 0x000000ffff0e7224 */ /* 0x000fe200078e0006 */
[----:B------:R-:W-:Y:S06]  /*1b90*/  BRA `(.L_x_93) ;  /* 0x0000000000087947 */ /* 0x000fec0003800000 */
.L_x_94:
[----:B------:R-:W-:Y:S01]  /*1ba0*/  LOP3.LUT R15, R9, 0x80000, RZ, 0xfc, !PT ;  /* 0x00080000090f7812 */ /* 0x000fe200078efcff */
[----:B------:R-:W-:-:S07]  /*1bb0*/  IMAD.MOV.U32 R14, RZ, RZ, R8 ;  /* 0x000000ffff0e7224 */ /* 0x000fce00078e0008 */
.L_x_93:
[----:B------:R-:W-:Y:S05]  /*1bc0*/  BSYNC.RECONVERGENT B1 ;  /* 0x0000000000017941 */ /* 0x000fea0003800200 */
.L_x_91:
[----:B------:R-:W-:Y:S02]  /*1bd0*/  IMAD.MOV.U32 R27, RZ, RZ, 0x0 ;  /* 0x00000000ff1b7424 */ /* 0x000fe400078e00ff */
[----:B------:R-:W-:Y:S02]  /*1be0*/  IMAD.MOV.U32 R4, RZ, RZ, R14 ;  /* 0x000000ffff047224 */ /* 0x000fe400078e000e */
[----:B------:R-:W-:Y:S01]  /*1bf0*/  IMAD.MOV.U32 R5, RZ, RZ, R15 ;  /* 0x000000ffff057224 */ /* 0x000fe200078e000f */
[----:B------:R-:W-:Y:S06]  /*1c00*/  RET.REL.NODEC R26 `(_Z28prs_calculate_fitness_kernelPdS_S_S_jj) ;  /* 0xffffffe01afc7950 */ /* 0x000fec0003c3ffff */
        .type           $_Z28prs_calculate_fitness_kernelPdS_S_S_jj$__internal_trig_reduction_slowpathd,@function
        .size           $_Z28prs_calculate_fitness_kernelPdS_S_S_jj$__internal_trig_reduction_slowpathd,(.L_x_123 - $_Z28prs_calculate_fitness_kernelPdS_S_S_jj$__internal_trig_reduction_slowpathd)
$_Z28prs_calculate_fitness_kernelPdS_S_S_jj$__internal_trig_reduction_slowpathd:
[--C-:B------:R-:W-:Y:S01]  /*1c10*/  SHF.R.U32.HI R14, RZ, 0x14, R15.reuse ;  /* 0x00000014ff0e7819 */ /* 0x100fe2000001160f */
[----:B------:R-:W-:Y:S02]  /*1c20*/  IMAD.MOV.U32 R7, RZ, RZ, R15 ;  /* 0x000000ffff077224 */ /* 0x000fe400078e000f */
[----:B------:R-:W-:Y:S01]  /*1c30*/  IMAD.MOV.U32 R4, RZ, RZ, RZ ;  /* 0x000000ffff047224 */ /* 0x000fe200078e00ff */
[----:B------:R-:W-:-:S04]  /*1c40*/  LOP3.LUT R5, R14, 0x7ff, RZ, 0xc0, !PT ;  /* 0x000007ff0e057812 */ /* 0x000fc800078ec0ff */
        /* <DEDUP_REMOVED lines=20> */
.L_x_100:
        /* <DEDUP_REMOVED lines=8> */
[C---:B------:R-:W-:Y:S02]  /*1e10*/  IMAD R31, R6.reuse, R29, RZ ;  /* 0x0000001d061f7224 */ /* 0x040fe400078e02ff */
[----:B------:R-:W-:Y:S02]  /*1e20*/  IMAD R30, R7, R11, RZ ;  /* 0x0000000b071e7224 */ /* 0x000fe400078e02ff */
[----:B------:R-:W-:Y:S01]  /*1e30*/  IMAD.HI.U32 R6, R6, R29, RZ ;  /* 0x0000001d06067227 */ /* 0x000fe200078e00ff */
[----:B------:R-:W-:-:S03]  /*1e40*/  IADD3 R31, P0, PT, R31, R9, RZ ;  /* 0x000000091f1f7210 */ /* 0x000fc60007f1e0ff */
[----:B------:R-:W-:Y:S01]  /*1e50*/  IMAD.X R33, RZ, RZ, R6, P2 ;  /* 0x000000ffff217224 */ /* 0x000fe200010e0606 */
[----:B------:R-:W-:Y:S01]  /*1e60*/  IADD3 R9, P1, PT, R30, R31, RZ ;  /* 0x0000001f1e097210 */ /* 0x000fe20007f3e0ff */
[----:B------:R-:W-:-:S04]  /*1e70*/  IMAD.HI.U32 R30, R7, R11, RZ ;  /* 0x0000000b071e7227 */ /* 0x000fc800078e00ff */
[----:B------:R-:W-:Y:S01]  /*1e80*/  IMAD.HI.U32 R6, R7, R29, RZ ;  /* 0x0000001d07067227 */ /* 0x000fe200078e00ff */
[----:B------:R-:W-:-:S03]  /*1e90*/  IADD3.X R30, P0, PT, R30, R33, RZ, P0, !PT ;  /* 0x000000211e1e7210 */ /* 0x000fc6000071e4ff */
[----:B------:R-:W-:Y:S02]  /*1ea0*/  IMAD R7, R7, R29, RZ ;  /* 0x0000001d07077224 */ /* 0x000fe400078e02ff */
[----:B------:R-:W-:Y:S01]  /*1eb0*/  IMAD.X R6, RZ, RZ, R6, P0 ;  /* 0x000000ffff067224 */ /* 0x000fe200000e0606 */
[----:B------:R-:W-:Y:S01]  /*1ec0*/  ISETP.NE.AND P0, PT, R27, -0xf, PT ;  /* 0xfffffff11b00780c */ /* 0x000fe20003f05270 */
[C---:B------:R-:W-:Y:S01]  /*1ed0*/  IMAD R31, R28.reuse, 0x8, R1 ;  /* 0x000000081c1f7824 */ /* 0x040fe200078e0201 */
[----:B------:R-:W-:Y:S01]  /*1ee0*/  IADD3.X R30, P1, PT, R7, R30, RZ, P1, !PT ;  /* 0x0000001e071e7210 */ /* 0x000fe20000f3e4ff */
[----:B------:R-:W-:-:S03]  /*1ef0*/  VIADD R28, R28, 0x1 ;  /* 0x000000011c1c7836 */ /* 0x000fc60000000000 */
[----:B------:R0:W-:Y:S01]  /*1f00*/  STL.64 [R31], R8 ;  /* 0x000000081f007387 */ /* 0x0001e20000100a00 */
[----:B------:R-:W-:Y:S02]  /*1f10*/  IMAD.X R7, RZ, RZ, R6, P1 ;  /* 0x000000ffff077224 */ /* 0x000fe400008e0606 */
[----:B0-----:R-:W-:Y:S02]  /*1f20*/  IMAD.MOV.U32 R8, RZ, RZ, R30 ;  /* 0x000000ffff087224 */ /* 0x001fe400078e001e */
[----:B------:R-:W-:Y:S02]  /*1f30*/  IMAD.MOV.U32 R9, RZ, RZ, R7 ;  /* 0x000000ffff097224 */ /* 0x000fe400078e0007 */
[----:B------:R-:W-:Y:S05]  /*1f40*/  @P0 BRA `(.L_x_100) ;  /* 0xfffffffc00900947 */ /* 0x000fea000383ffff */
[----:B------:R-:W-:Y:S05]  /*1f50*/  BSYNC.RECONVERGENT B3 ;  /* 0x0000000000037941 */ /* 0x000fea0003800200 */
.L_x_99:
[----:B------:R-:W-:-:S07]  /*1f60*/  IMAD.MOV.U32 R10, RZ, RZ, R12 ;  /* 0x000000ffff0a7224 */ /* 0x000fce00078e000c */
.L_x_98:
[----:B------:R-:W-:Y:S05]  /*1f70*/  BSYNC.RECONVERGENT B2 ;  /* 0x0000000000027941 */ /* 0x000fea0003800200 */
.L_x_97:
[----:B------:R-:W-:Y:S01]  /*1f80*/  LOP3.LUT P0, R27, R14, 0x3f, RZ, 0xc0, !PT ;  /* 0x0000003f0e1b7812 */ /* 0x000fe2000780c0ff */
[----:B------:R-:W-:-:S04]  /*1f90*/  IMAD.IADD R4, R13, 0x1, R10 ;  /* 0x000000010d047824 */ /* 0x000fc800078e020a */
[----:B------:R-:W-:-:S05]  /*1fa0*/  IMAD.U32 R31, R4, 0x8, R1 ;  /* 0x00000008041f7824 */ /* 0x000fca00078e0001 */
[----:B------:R0:W-:Y:S04]  /*1fb0*/  STL.64 [R31+-0x78], R8 ;  /* 0xffff88081f007387 */ /* 0x0001e80000100a00 */
[----:B------:R-:W2:Y:S04]  /*1fc0*/  @P0 LDL.64 R10, [R1+0x8] ;  /* 0x00000800010a0983 */ /* 0x000ea80000100a00 */
[----:B------:R-:W3:Y:S04]  /*1fd0*/  LDL.64 R6, [R1+0x10] ;  /* 0x0000100001067983 */ /* 0x000ee80000100a00 */
[----:B------:R-:W4:Y:S01]  /*1fe0*/  LDL.64 R4, [R1+0x18] ;  /* 0x0000180001047983 */ /* 0x000f220000100a00 */
[----:B------:R-:W-:Y:S01]  /*1ff0*/  BSSY.RECONVERGENT B2, `(.L_x_101) ;  /* 0x0000035000027945 */ /* 0x000fe20003800200 */
[----:B--2---:R-:W-:-:S02]  /*2000*/  @P0 SHF.R.U64 R12, R10, 0x1, R11 ;  /* 0x000000010a0c0819 */ /* 0x004fc4000000120b */
[----:B------:R-:W-:Y:S02]  /*2010*/  @P0 SHF.R.U32.HI R14, RZ, 0x1, R11 ;  /* 0x00000001ff0e0819 */ /* 0x000fe4000001160b */
[----:B------:R-:W-:Y:S02]  /*2020*/  @P0 LOP3.LUT R11, R27, 0x3f, RZ, 0x3c, !PT ;  /* 0x0000003f1b0b0812 */ /* 0x000fe400078e3cff */
[----:B---3--:R-:W-:Y:S02]  /*2030*/  @P0 SHF.L.U32 R13, R6, R27, RZ ;  /* 0x0000001b060d0219 */ /* 0x008fe400000006ff */
[----:B0-----:R-:W-:Y:S02]  /*2040*/  @P0 SHF.R.U64 R8, R12, R11, R14 ;  /* 0x0000000b0c080219 */ /* 0x001fe4000000120e */
[--C-:B------:R-:W-:Y:S02]  /*2050*/  @P0 SHF.R.U32.HI R10, RZ, 0x1, R7.reuse ;  /* 0x00000001ff0a0819 */ /* 0x100fe40000011607 */
[----:B------:R-:W-:-:S02]  /*2060*/  @P0 SHF.R.U64 R29, R6, 0x1, R7 ;  /* 0x00000001061d0819 */ /* 0x000fc40000001207 */
[----:B------:R-:W-:Y:S02]  /*2070*/  @P0 SHF.L.U64.HI R28, R6, R27, R7 ;  /* 0x0000001b061c0219 */ /* 0x000fe40000010207 */
[----:B------:R-:W-:Y:S02]  /*2080*/  @P0 SHF.R.U32.HI R9, RZ, R11, R14 ;  /* 0x0000000bff090219 */ /* 0x000fe4000001160e */
[----:B------:R-:W-:Y:S02]  /*2090*/  @P0 LOP3.LUT R6, R13, R8, RZ, 0xfc, !PT ;  /* 0x000000080d060212 */ /* 0x000fe400078efcff */
[----:B----4-:R-:W-:Y:S02]  /*20a0*/  @P0 SHF.L.U32 R12, R4, R27, RZ ;  /* 0x0000001b040c0219 */ /* 0x010fe400000006ff */
[----:B------:R-:W-:Y:S01]  /*20b0*/  @P0 SHF.R.U64 R29, R29, R11, R10 ;  /* 0x0000000b1d1d0219 */ /* 0x000fe2000000120a */
[----:B------:R-:W-:Y:S01]  /*20c0*/  IMAD.SHL.U32 R8, R6, 0x4, RZ ;  /* 0x0000000406087824 */ /* 0x000fe200078e00ff */
[----:B------:R-:W-:-:S02]  /*20d0*/  @P0 LOP3.LUT R7, R28, R9, RZ, 0xfc, !PT ;  /* 0x000000091c070212 */ /* 0x000fc400078efcff */
[----:B------:R-:W-:Y:S02]  /*20e0*/  @P0 SHF.L.U64.HI R27, R4, R27, R5 ;  /* 0x0000001b041b0219 */ /* 0x000fe40000010205 */
[----:B------:R-:W-:Y:S02]  /*20f0*/  @P0 SHF.R.U32.HI R10, RZ, R11, R10 ;  /* 0x0000000bff0a0219 */ /* 0x000fe4000001160a */
[----:B------:R-:W-:Y:S02]  /*2100*/  @P0 LOP3.LUT R4, R12, R29, RZ, 0xfc, !PT ;  /* 0x0000001d0c040212 */ /* 0x000fe400078efcff */
[----:B------:R-:W-:Y:S02]  /*2110*/  SHF.L.U64.HI R6, R6, 0x2, R7 ;  /* 0x0000000206067819 */ /* 0x000fe40000010207 */
[----:B------:R-:W-:Y:S02]  /*2120*/  @P0 LOP3.LUT R5, R27, R10, RZ, 0xfc, !PT ;  /* 0x0000000a1b050212 */ /* 0x000fe400078efcff */
[----:B------:R-:W-:-:S02]  /*2130*/  SHF.L.W.U32.HI R7, R7, 0x2, R4 ;  /* 0x0000000207077819 */ /* 0x000fc40000010e04 */
[----:B------:R-:W-:Y:S02]  /*2140*/  IADD3 RZ, P0, PT, RZ, -R8, RZ ;  /* 0x80000008ffff7210 */ /* 0x000fe40007f1e0ff */
[----:B------:R-:W-:Y:S02]  /*2150*/  LOP3.LUT R9, RZ, R6, RZ, 0x33, !PT ;  /* 0x00000006ff097212 */ /* 0x000fe400078e33ff */
[----:B------:R-:W-:Y:S02]  /*2160*/  SHF.L.W.U32.HI R4, R4, 0x2, R5 ;  /* 0x0000000204047819 */ /* 0x000fe40000010e05 */
[----:B------:R-:W-:Y:S02]  /*2170*/  LOP3.LUT R10, RZ, R7, RZ, 0x33, !PT ;  /* 0x00000007ff0a7212 */ /* 0x000fe400078e33ff */
[----:B------:R-:W-:Y:S02]  /*2180*/  IADD3.X R9, P0, PT, RZ, R9, RZ, P0, !PT ;  /* 0x00000009ff097210 */ /* 0x000fe4000071e4ff */
[----:B------:R-:W-:-:S02]  /*2190*/  LOP3.LUT R11, RZ, R4, RZ, 0x33, !PT ;  /* 0x00000004ff0b7212 */ /* 0x000fc400078e33ff */
[----:B------:R-:W-:Y:S02]  /*21a0*/  IADD3.X R10, P1, PT, RZ, R10, RZ, P0, !PT ;  /* 0x0000000aff0a7210 */ /* 0x000fe4000073e4ff */
[----:B------:R-:W-:-:S03]  /*21b0*/  ISETP.GT.U32.AND P2, PT, R7, -0x1, PT ;  /* 0xffffffff0700780c */ /* 0x000fc60003f44070 */
[----:B------:R-:W-:Y:S01]  /*21c0*/  IMAD.X R11, RZ, RZ, R11, P1 ;  /* 0x000000ffff0b7224 */ /* 0x000fe200008e060b */
[----:B------:R-:W-:-:S04]  /*21d0*/  ISETP.GT.AND.EX P0, PT, R4, -0x1, PT, P2 ;  /* 0xffffffff0400780c */ /* 0x000fc80003f04320 */
[----:B------:R-:W-:Y:S02]  /*21e0*/  SEL R11, R4, R11, P0 ;  /* 0x0000000b040b7207 */ /* 0x000fe40000000000 */
[----:B------:R-:W-:Y:S02]  /*21f0*/  SEL R12, R7, R10, P0 ;  /* 0x0000000a070c7207 */ /* 0x000fe40000000000 */
[----:B------:R-:W-:-:S04]  /*2200*/  ISETP.NE.U32.AND P1, PT, R11, RZ, PT ;  /* 0x000000ff0b00720c */ /* 0x000fc80003f25070 */
[----:B------:R-:W-:Y:S01]  /*2210*/  SEL R7, R12, R11, !P1 ;  /* 0x0000000b0c077207 */ /* 0x000fe20004800000 */
[----:B------:R-:W-:-:S05]  /*2220*/  @!P0 IMAD.MOV R8, RZ, RZ, -R8 ;  /* 0x000000ffff088224 */ /* 0x000fca00078e0a08 */
[----:B------:R-:W0:Y:S02]  /*2230*/  FLO.U32 R7, R7 ;  /* 0x0000000700077300 */ /* 0x000e2400000e0000 */
[C---:B0-----:R-:W-:Y:S02]  /*2240*/  IADD3 R13, PT, PT, -R7.reuse, 0x1f, RZ ;  /* 0x0000001f070d7810 */ /* 0x041fe40007ffe1ff */
[----:B------:R-:W-:-:S03]  /*2250*/  IADD3 R10, PT, PT, -R7, 0x3f, RZ ;  /* 0x0000003f070a7810 */ /* 0x000fc60007ffe1ff */
[----:B------:R-:W-:Y:S01]  /*2260*/  @P1 IMAD.MOV R10, RZ, RZ, R13 ;  /* 0x000000ffff0a1224 */ /* 0x000fe200078e020d */
[----:B------:R-:W-:-:S04]  /*2270*/  SEL R13, R6, R9, P0 ;  /* 0x00000009060d7207 */ /* 0x000fc80000000000 */
[----:B------:R-:W-:-:S13]  /*2280*/  ISETP.NE.AND P1, PT, R10, RZ, PT ;  /* 0x000000ff0a00720c */ /* 0x000fda0003f25270 */
[----:B------:R-:W-:Y:S05]  /*2290*/  @!P1 BRA `(.L_x_102) ;  /* 0x0000000000289947 */ /* 0x000fea0003800000 */
[----:B------:R-:W-:Y:S02]  /*22a0*/  LOP3.LUT R7, R10, 0x3f, RZ, 0xc0, !PT ;  /* 0x0000003f0a077812 */ /* 0x000fe400078ec0ff */
        /* <DEDUP_REMOVED lines=9> */
.L_x_102:
[----:B------:R-:W-:Y:S05]  /*2340*/  BSYNC.RECONVERGENT B2 ;  /* 0x0000000000027941 */ /* 0x000fea0003800200 */
.L_x_101:
[----:B------:R-:W-:-:S04]  /*2350*/  IMAD.WIDE.U32 R8, R12, 0x2168c235, RZ ;  /* 0x2168c2350c087825 */ /* 0x000fc800078e00ff */
[----:B------:R-:W-:Y:S01]  /*2360*/  IMAD.MOV.U32 R6, RZ, RZ, R9 ;  /* 0x000000ffff067224 */ /* 0x000fe200078e0009 */
[----:B------:R-:W-:Y:S01]  /*2370*/  IADD3 RZ, P1, PT, R8, R8, RZ ;  /* 0x0000000808ff7210 */ /* 0x000fe20007f3e0ff */
[----:B------:R-:W-:Y:S02]  /*2380*/  IMAD.MOV.U32 R7, RZ, RZ, RZ ;  /* 0x000000ffff077224 */ /* 0x000fe400078e00ff */
[----:B------:R-:W-:-:S04]  /*2390*/  IMAD.HI.U32 R9, R11, -0x36f0255e, RZ ;  /* 0xc90fdaa20b097827 */ /* 0x000fc800078e00ff */
[----:B------:R-:W-:-:S04]  /*23a0*/  IMAD.WIDE.U32 R6, R12, -0x36f0255e, R6 ;  /* 0xc90fdaa20c067825 */ /* 0x000fc800078e0006 */
[----:B------:R-:W-:-:S04]  /*23b0*/  IMAD.WIDE.U32 R6, P2, R11, 0x2168c235, R6 ;  /* 0x2168c2350b067825 */ /* 0x000fc80007840006 */
[----:B------:R-:W-:Y:S01]  /*23c0*/  IMAD R11, R11, -0x36f0255e, RZ ;  /* 0xc90fdaa20b0b7824 */ /* 0x000fe200078e02ff */
[----:B------:R-:W-:Y:S01]  /*23d0*/  IADD3.X RZ, P1, PT, R6, R6, RZ, P1, !PT ;  /* 0x0000000606ff7210 */ /* 0x000fe20000f3e4ff */
[----:B------:R-:W-:-:S03]  /*23e0*/  IMAD.X R8, RZ, RZ, R9, P2 ;  /* 0x000000ffff087224 */ /* 0x000fc600010e0609 */
[----:B------:R-:W-:-:S04]  /*23f0*/  IADD3 R7, P2, PT, R11, R7, RZ ;  /* 0x000000070b077210 */ /* 0x000fc80007f5e0ff */
        /* <DEDUP_REMOVED lines=12> */
[----:B------:R-:W-:-:S02]  /*24c0*/  SHF.R.U32.HI R9, RZ, 0x1e, R5 ;  /* 0x0000001eff097819 */ /* 0x000fc40000011605 */
[----:B------:R-:W-:Y:S01]  /*24d0*/  SHF.R.U64 R6, R6, 0xa, R7 ;  /* 0x0000000a06067819 */ /* 0x000fe20000001207 */
[----:B------:R-:W-:Y:S01]  /*24e0*/  IMAD.SHL.U32 R8, R8, 0x100000, RZ ;  /* 0x0010000008087824 */ /* 0x000fe200078e00ff */
[----:B------:R-:W-:Y:S02]  /*24f0*/  LEA.HI R4, R4, R9, RZ, 0x1 ;  /* 0x0000000904047211 */ /* 0x000fe400078f08ff */
[----:B------:R-:W-:Y:S02]  /*2500*/  IADD3 R6, P2, PT, R6, 0x1, RZ ;  /* 0x0000000106067810 */ /* 0x000fe40007f5e0ff */
[----:B------:R-:W-:Y:S01]  /*2510*/  @!P0 LOP3.LUT R15, R15, 0x80000000, RZ, 0x3c, !PT ;  /* 0x800000000f0f8812 */ /* 0x000fe200078e3cff */
[----:B------:R-:W-:Y:S01]  /*2520*/  @P1 IMAD.MOV R4, RZ, RZ, -R4 ;  /* 0x000000ffff041224 */ /* 0x000fe200078e0a04 */
[----:B------:R-:W-:-:S04]  /*2530*/  LEA.HI.X R7, R7, RZ, RZ, 0x16, P2 ;  /* 0x000000ff07077211 */ /* 0x000fc800010fb4ff */
[--C-:B------:R-:W-:Y:S02]  /*2540*/  SHF.R.U64 R6, R6, 0x1, R7.reuse ;  /* 0x0000000106067819 */ /* 0x100fe40000001207 */
[----:B------:R-:W-:Y:S02]  /*2550*/  SHF.R.U32.HI R5, RZ, 0x1, R7 ;  /* 0x00000001ff057819 */ /* 0x000fe40000011607 */
[----:B------:R-:W-:-:S04]  /*2560*/  IADD3 R6, P2, P3, RZ, RZ, R6 ;  /* 0x000000ffff067210 */ /* 0x000fc80007b5e006 */
[----:B------:R-:W-:-:S04]  /*2570*/  IADD3.X R8, PT, PT, R8, 0x3fe00000, R5, P2, P3 ;  /* 0x3fe0000008087810 */ /* 0x000fc800017e6405 */
[----:B------:R-:W-:-:S07]  /*2580*/  LOP3.LUT R7, R8, R15, RZ, 0xfc, !PT ;  /* 0x0000000f08077212 */ /* 0x000fce00078efcff */
.L_x_96:
[----:B------:R-:W-:-:S04]  /*2590*/  IMAD.MOV.U32 R27, RZ, RZ, 0x0 ;  /* 0x00000000ff1b7424 */ /* 0x000fc800078e00ff */
[----:B------:R-:W-:Y:S05]  /*25a0*/  RET.REL.NODEC R26 `(_Z28prs_calculate_fitness_kernelPdS_S_S_jj) ;  /* 0xffffffd81a947950 */ /* 0x000fea0003c3ffff */
.L_x_103:
        /* <DEDUP_REMOVED lines=13> */
.L_x_123:


//--------------------- .text._Z31prs_init_emergent_angles_kernelPdjj --------------------------
	.section	.text._Z31prs_init_emergent_angles_kernelPdjj,"ax",@progbits
	.align	128
        .global         _Z31prs_init_emergent_angles_kernelPdjj
        .type           _Z31prs_init_emergent_angles_kernelPdjj,@function
        .size           _Z31prs_init_emergent_angles_kernelPdjj,(.L_x_131 - _Z31prs_init_emergent_angles_kernelPdjj)
        .other          _Z31prs_init_emergent_angles_kernelPdjj,@"STO_CUDA_ENTRY STV_DEFAULT"
_Z31prs_init_emergent_angles_kernelPdjj:
.text._Z31prs_init_emergent_angles_kernelPdjj:
        /* <DEDUP_REMOVED lines=8> */
[----:B------:R-:W0:Y:S02]  /*0080*/  LDC R9, c[0x0][0x38c] ;  /* 0x0000e300ff097b82 */ /* 0x000e240000000800 */
[----:B0-----:R-:W-:-:S13]  /*0090*/  ISETP.NE.AND P0, PT, R9, RZ, PT ;  /* 0x000000ff0900720c */ /* 0x001fda0003f05270 */
[----:B------:R-:W-:Y:S05]  /*00a0*/  @!P0 EXIT ;  /* 0x000000000000894d */ /* 0x000fea0003800000 */
[C---:B------:R-:W-:Y:S01]  /*00b0*/  ISETP.GE.U32.AND P1, PT, R9.reuse, 0x8, PT ;  /* 0x000000080900780c */ /* 0x040fe20003f26070 */
[----:B------:R-:W0:Y:S01]  /*00c0*/  LDCU.64 UR4, c[0x0][0x358] ;  /* 0x00006b00ff0477ac */ /* 0x000e220008000a00 */
[----:B------:R-:W-:Y:S01]  /*00d0*/  LOP3.LUT R8, R9, 0x7, RZ, 0xc0, !PT ;  /* 0x0000000709087812 */ /* 0x000fe200078ec0ff */
[----:B------:R-:W-:Y:S02]  /*00e0*/  IMAD R0, R0, R9, RZ ;  /* 0x0000000900007224 */ /* 0x000fe400078e02ff */
[----:B------:R-:W-:Y:S01]  /*00f0*/  IMAD.MOV.U32 R5, RZ, RZ, RZ ;  /* 0x000000ffff057224 */ /* 0x000fe200078e00ff */
[----:B------:R-:W-:-:S07]  /*0100*/  ISETP.NE.AND P0, PT, R8, RZ, PT ;  /* 0x000000ff0800720c */ /* 0x000fce0003f05270 */
[----:B------:R-:W-:Y:S06]  /*0110*/  @!P1 BRA `(.L_x_104) ;  /* 0x0000000000589947 */ /* 0x000fec0003800000 */
[----:B------:R-:W1:Y:S01]  /*0120*/  LDCU.64 UR6, c[0x0][0x380] ;  /* 0x00007000ff0677ac */ /* 0x000e620008000a00 */
[----:B------:R-:W-:-:S05]  /*0130*/  LOP3.LUT R5, R9, 0xfffffff8, RZ, 0xc0, !PT ;  /* 0xfffffff809057812 */ /* 0x000fca00078ec0ff */
[----:B------:R-:W-:Y:S01]  /*0140*/  IMAD.MOV R4, RZ, RZ, -R5 ;  /* 0x000000ffff047224 */ /* 0x000fe200078e0a05 */
[----:B-1----:R-:W-:-:S04]  /*0150*/  LEA R6, P1, R0, UR6, 0x3 ;  /* 0x0000000600067c11 */ /* 0x002fc8000f8218ff */
[----:B------:R-:W-:Y:S02]  /*0160*/  IADD3 R6, P2, PT, R6, 0x20, RZ ;  /* 0x0000002006067810 */ /* 0x000fe40007f5e0ff */
[----:B------:R-:W-:-:S05]  /*0170*/  LEA.HI.X R7, R0, UR7, RZ, 0x3, P1 ;  /* 0x0000000700077c11 */ /* 0x000fca00088f1cff */
[----:B------:R-:W-:-:S07]  /*0180*/  IMAD.X R7, RZ, RZ, R7, P2 ;  /* 0x000000ffff077224 */ /* 0x000fce00010e0607 */
.L_x_105:
[----:B------:R-:W-:Y:S02]  /*0190*/  VIADD R4, R4, 0x8 ;  /* 0x0000000804047836 */ /* 0x000fe40000000000 */
[----:B-1----:R-:W-:Y:S02]  /*01a0*/  IMAD.MOV.U32 R2, RZ, RZ, R6 ;  /* 0x000000ffff027224 */ /* 0x002fe400078e0006 */
[----:B------:R-:W-:Y:S01]  /*01b0*/  IMAD.MOV.U32 R3, RZ, RZ, R7 ;  /* 0x000000ffff037224 */ /* 0x000fe200078e0007 */
[----:B------:R-:W-:Y:S02]  /*01c0*/  ISETP.NE.AND P1, PT, R4, RZ, PT ;  /* 0x000000ff0400720c */ /* 0x000fe40003f25270 */
[----:B------:R-:W-:Y:S02]  /*01d0*/  IADD3 R6, P2, PT, R2, 0x40, RZ ;  /* 0x0000004002067810 */ /* 0x000fe40007f5e0ff */
[----:B0-----:R1:W-:Y:S03]  /*01e0*/  STG.E.64 desc[UR4][R2.64+-0x20], RZ ;  /* 0xffffe0ff02007986 */ /* 0x0013e6000c101b04 */
[----:B------:R-:W-:Y:S01]  /*01f0*/  IMAD.X R7, RZ, RZ, R3, P2 ;  /* 0x000000ffff077224 */ /* 0x000fe200010e0603 */
[----:B------:R1:W-:Y:S04]  /*0200*/  STG.E.64 desc[UR4][R2.64+-0x18], RZ ;  /* 0xffffe8ff02007986 */ /* 0x0003e8000c101b04 */
[----:B------:R1:W-:Y:S04]  /*0210*/  STG.E.64 desc[UR4][R2.64+-0x10], RZ ;  /* 0xfffff0ff02007986 */ /* 0x0003e8000c101b04 */
[----:B------:R1:W-:Y:S04]  /*0220*/  STG.E.64 desc[UR4][R2.64+-0x8], RZ ;  /* 0xfffff8ff02007986 */ /* 0x0003e8000c101b04 */
[----:B------:R1:W-:Y:S04]  /*0230*/  STG.E.64 desc[UR4][R2.64], RZ ;  /* 0x000000ff02007986 */ /* 0x0003e8000c101b04 */
[----:B------:R1:W-:Y:S04]  /*0240*/  STG.E.64 desc[UR4][R2.64+0x8], RZ ;  /* 0x000008ff02007986 */ /* 0x0003e8000c101b04 */
[----:B------:R1:W-:Y:S04]  /*0250*/  STG.E.64 desc[UR4][R2.64+0x10], RZ ;  /* 0x000010ff02007986 */ /* 0x0003e8000c101b04 */
[----:B------:R1:W-:Y:S01]  /*0260*/  STG.E.64 desc[UR4][R2.64+0x18], RZ ;  /* 0x000018ff02007986 */ /* 0x0003e2000c101b04 */
[----:B------:R-:W-:Y:S05]  /*0270*/  @P1 BRA `(.L_x_105) ;  /* 0xfffffffc00c41947 */ /* 0x000fea000383ffff */
.L_x_104:
[----:B0-----:R-:W-:Y:S05]  /*0280*/  @!P0 EXIT ;  /* 0x000000000000894d */ /* 0x001fea0003800000 */
[----:B------:R-:W-:Y:S02]  /*0290*/  ISETP.GE.U32.AND P1, PT, R8, 0x4, PT ;  /* 0x000000040800780c */ /* 0x000fe40003f26070 */
[----:B------:R-:W-:-:S04]  /*02a0*/  LOP3.LUT R6, R9, 0x3, RZ, 0xc0, !PT ;  /* 0x0000000309067812 */ /* 0x000fc800078ec0ff */
[----:B------:R-:W-:-:S07]  /*02b0*/  ISETP.NE.AND P0, PT, R6, RZ, PT ;  /* 0x000000ff0600720c */ /* 0x000fce0003f05270 */
[----:B------:R-:W-:Y:S06]  /*02c0*/  @!P1 BRA `(.L_x_106) ;  /* 0x0000000000289947 */ /* 0x000fec0003800000 */
[----:B------:R-:W0:Y:S01]  /*02d0*/  LDCU.64 UR6, c[0x0][0x380] ;  /* 0x00007000ff0677ac */ /* 0x000e220008000a00 */
[----:B-1----:R-:W-:Y:S01]  /*02e0*/  IADD3 R3, P1, PT, R0, R5, RZ ;  /* 0x0000000500037210 */ /* 0x002fe20007f3e0ff */
[----:B------:R-:W-:-:S04]  /*02f0*/  VIADD R5, R5, 0x4 ;  /* 0x0000000405057836 */ /* 0x000fc80000000000 */
[----:B------:R-:W-:Y:S01]  /*0300*/  IMAD.X R4, RZ, RZ, RZ, P1 ;  /* 0x000000ffff047224 */ /* 0x000fe200008e06ff */
[----:B0-----:R-:W-:-:S04]  /*0310*/  LEA R2, P1, R3, UR6, 0x3 ;  /* 0x0000000603027c11 */ /* 0x001fc8000f8218ff */
[----:B------:R-:W-:-:S05]  /*0320*/  LEA.HI.X R3, R3, UR7, R4, 0x3, P1 ;  /* 0x0000000703037c11 */ /* 0x000fca00088f1c04 */
[----:B------:R0:W-:Y:S04]  /*0330*/  STG.E.64 desc[UR4][R2.64], RZ ;  /* 0x000000ff02007986 */ /* 0x0001e8000c101b04 */
[----:B------:R0:W-:Y:S04]  /*0340*/  STG.E.64 desc[UR4][R2.64+0x8], RZ ;  /* 0x000008ff02007986 */ /* 0x0001e8000c101b04 */
[----:B------:R0:W-:Y:S04]  /*0350*/  STG.E.64 desc[UR4][R2.64+0x10], RZ ;  /* 0x000010ff02007986 */ /* 0x0001e8000c101b04 */
[----:B------:R0:W-:Y:S02]  /*0360*/  STG.E.64 desc[UR4][R2.64+0x18], RZ ;  /* 0x000018ff02007986 */ /* 0x0001e4000c101b04 */
.L_x_106:
[----:B------:R-:W-:Y:S05]  /*0370*/  @!P0 EXIT ;  /* 0x000000000000894d */ /* 0x000fea0003800000 */
[----:B------:R-:W-:Y:S02]  /*0380*/  ISETP.NE.AND P1, PT, R6, 0x1, PT ;  /* 0x000000010600780c */ /* 0x000fe40003f25270 */
[----:B01----:R-:W-:-:S04]  /*0390*/  LOP3.LUT R2, R9, 0x1, RZ, 0xc0, !PT ;  /* 0x0000000109027812 */ /* 0x003fc800078ec0ff */
[----:B------:R-:W-:-:S07]  /*03a0*/  ISETP.NE.U32.AND P0, PT, R2, 0x1, PT ;  /* 0x000000010200780c */ /* 0x000fce0003f05070 */
[----:B------:R-:W-:Y:S06]  /*03b0*/  @!P1 BRA `(.L_x_107) ;  /* 0x0000000000209947 */ /* 0x000fec0003800000 */
[----:B------:R-:W0:Y:S01]  /*03c0*/  LDCU.64 UR6, c[0x0][0x380] ;  /* 0x00007000ff0677ac */ /* 0x000e220008000a00 */
[----:B------:R-:W-:Y:S01]  /*03d0*/  IADD3 R3, P1, PT, R0, R5, RZ ;  /* 0x0000000500037210 */ /* 0x000fe20007f3e0ff */
[----:B------:R-:W-:-:S04]  /*03e0*/  VIADD R5, R5, 0x2 ;  /* 0x0000000205057836 */ /* 0x000fc80000000000 */
[----:B------:R-:W-:Y:S01]  /*03f0*/  IMAD.X R4, RZ, RZ, RZ, P1 ;  /* 0x000000ffff047224 */ /* 0x000fe200008e06ff */
[----:B0-----:R-:W-:-:S04]  /*0400*/  LEA R2, P1, R3, UR6, 0x3 ;  /* 0x0000000603027c11 */ /* 0x001fc8000f8218ff */
[----:B------:R-:W-:-:S05]  /*0410*/  LEA.HI.X R3, R3, UR7, R4, 0x3, P1 ;  /* 0x0000000703037c11 */ /* 0x000fca00088f1c04 */
[----:B------:R0:W-:Y:S04]  /*0420*/  STG.E.64 desc[UR4][R2.64], RZ ;  /* 0x000000ff02007986 */ /* 0x0001e8000c101b04 */
[----:B------:R0:W-:Y:S02]  /*0430*/  STG.E.64 desc[UR4][R2.64+0x8], RZ ;  /* 0x000008ff02007986 */ /* 0x0001e4000c101b04 */
.L_x_107:
[----:B------:R-:W-:Y:S05]  /*0440*/  @P0 EXIT ;  /* 0x000000000000094d */ /* 0x000fea0003800000 */
[----:B------:R-:W1:Y:S01]  /*0450*/  LDCU.64 UR6, c[0x0][0x380] ;  /* 0x00007000ff0677ac */ /* 0x000e620008000a00 */
[----:B------:R-:W-:-:S05]  /*0460*/  IADD3 R0, P0, PT, R0, R5, RZ ;  /* 0x0000000500007210 */ /* 0x000fca0007f1e0ff */
[----:B0-----:R-:W-:Y:S01]  /*0470*/  IMAD.X R3, RZ, RZ, RZ, P0 ;  /* 0x000000ffff037224 */ /* 0x001fe200000e06ff */
[----:B-1----:R-:W-:-:S04]  /*0480*/  LEA R2, P0, R0, UR6, 0x3 ;  /* 0x0000000600027c11 */ /* 0x002fc8000f8018ff */
[----:B------:R-:W-:-:S05]  /*0490*/  LEA.HI.X R3, R0, UR7, R3, 0x3, P0 ;  /* 0x0000000700037c11 */ /* 0x000fca00080f1c03 */
[----:B------:R-:W-:Y:S01]  /*04a0*/  STG.E.64 desc[UR4][R2.64], RZ ;  /* 0x000000ff02007986 */ /* 0x000fe2000c101b04 */
[----:B------:R-:W-:Y:S05]  /*04b0*/  EXIT ;  /* 0x000000000000794d */ /* 0x000fea0003800000 */
.L_x_108:
        /* <DEDUP_REMOVED lines=12> */
.L_x_131:


//--------------------- .text._Z31prs_init_incident_angles_kernelPdjjP24curandStatePhilox4_32_10 --------------------------
	.section	.text._Z31prs_init_incident_angles_kernelPdjjP24curandStatePhilox4_32_10,"ax",@progbits
	.align	128
        .global         _Z31prs_init_incident_angles_kernelPdjjP24curandStatePhilox4_32_10
        .type           _Z31prs_init_incident_angles_kernelPdjjP24curandStatePhilox4_32_10,@function
        .size           _Z31prs_init_incident_angles_kernelPdjjP24curandStatePhilox4_32_10,(.L_x_132 - _Z31prs_init_incident_angles_kernelPdjjP24curandStatePhilox4_32_10)
        .other          _Z31prs_init_incident_angles_kernelPdjjP24curandStatePhilox4_32_10,@"STO_CUDA_ENTRY STV_DEFAULT"
_Z31prs_init_incident_angles_kernelPdjjP24curandStatePhilox4_32_10:
.text._Z31prs_init_incident_angles_kernelPdjjP24curandStatePhilox4_32_10:
        /* <DEDUP_REMOVED lines=9> */
[----:B------:R-:W1:Y:S01]  /*0090*/  LDCU.64 UR6, c[0x0][0x358] ;  /* 0x00006b00ff0677ac */ /* 0x000e620008000a00 */
[----:B------:R-:W2:Y:S01]  /*00a0*/  LDCU UR4, c[0x0][0x38c] ;  /* 0x00007180ff0477ac */ /* 0x000ea20008000800 */
[----:B0-----:R-:W-:-:S05]  /*00b0*/  IMAD.WIDE R2, R5, 0x40, R2 ;  /* 0x0000004005027825 */ /* 0x001fca00078e0202 */
[----:B-1----:R0:W5:Y:S04]  /*00c0*/  LDG.E.64 R22, desc[UR6][R2.64+0x38] ;  /* 0x0000380602167981 */ /* 0x002168000c1e1b00 */
[----:B------:R0:W5:Y:S04]  /*00d0*/  LDG.E.64 R24, desc[UR6][R2.64+0x30] ;  /* 0x0000300602187981 */ /* 0x000168000c1e1b00 */
[----:B------:R0:W5:Y:S04]  /*00e0*/  LDG.E.128 R16, desc[UR6][R2.64] ;  /* 0x0000000602107981 */ /* 0x000168000c1e1d00 */
[----:B------:R0:W5:Y:S04]  /*00f0*/  LDG.E.128 R12, desc[UR6][R2.64+0x10] ;  /* 0x00001006020c7981 */ /* 0x000168000c1e1d00 */
[----:B------:R0:W5:Y:S01]  /*0100*/  LDG.E.128 R8, desc[UR6][R2.64+0x20] ;  /* 0x0000200602087981 */ /* 0x000162000c1e1d00 */
[----:B--2---:R-:W-:-:S09]  /*0110*/  UISETP.NE.AND UP0, UPT, UR4, URZ, UPT ;  /* 0x000000ff0400728c */ /* 0x004fd2000bf05270 */
[----:B0-----:R-:W-:Y:S05]  /*0120*/  BRA.U !UP0, `(.L_x_109) ;  /* 0x0000000508c87547 */ /* 0x001fea000b800000 */
[----:B------:R-:W0:Y:S01]  /*0130*/  LDC R5, c[0x0][0x360] ;  /* 0x0000d800ff057b82 */ /* 0x000e220000000800 */
[C---:B-----5:R-:W-:Y:S01]  /*0140*/  VIADD R4, R8.reuse, 0x9e3779b9 ;  /* 0x9e3779b908047836 */ /* 0x060fe20000000000 */
[C---:B------:R-:W-:Y:S01]  /*0150*/  IADD3 R6, PT, PT, R8.reuse, 0x3c6ef372, RZ ;  /* 0x3c6ef37208067810 */ /* 0x040fe20007ffe0ff */
[C---:B------:R-:W-:Y:S01]  /*0160*/  VIADD R7, R9.reuse, 0x76cf5d0a ;  /* 0x76cf5d0a09077836 */ /* 0x040fe20000000000 */
[C---:B------:R-:W-:Y:S01]  /*0170*/  IADD3 R20, PT, PT, R8.reuse, -0x255992d5, RZ ;  /* 0xdaa66d2b08147810 */ /* 0x040fe20007ffe0ff */
[C---:B------:R-:W-:Y:S01]  /*0180*/  VIADD R21, R9.reuse, 0x32370b8f ;  /* 0x32370b8f09157836 */ /* 0x040fe20000000000 */
[C---:B------:R-:W-:Y:S01]  /*0190*/  IADD3 R30, PT, PT, R8.reuse, 0x78dde6e4, RZ ;  /* 0x78dde6e4081e7810 */ /* 0x040fe20007ffe0ff */
[C---:B------:R-:W-:Y:S01]  /*01a0*/  VIADD R31, R9.reuse, 0xed9eba14 ;  /* 0xed9eba14091f7836 */ /* 0x040fe20000000000 */
[----:B------:R-:W1:Y:S01]  /*01b0*/  LDC.64 R2, c[0x0][0x380] ;  /* 0x0000e000ff027b82 */ /* 0x000e620000000a00 */
[----:B------:R-:W-:Y:S01]  /*01c0*/  IADD3 R32, PT, PT, R8, -0x4ab325aa, RZ ;  /* 0xb54cda5608207810 */ /* 0x000fe20007ffe0ff */
[----:B------:R-:W-:-:S02]  /*01d0*/  VIADD R33, R9, 0x646e171e ;  /* 0x646e171e09217836 */ /* 0x000fc40000000000 */
[----:B0-----:R-:W-:-:S04]  /*01e0*/  IMAD R0, R5, UR5, R0 ;  /* 0x0000000505007c24 */ /* 0x001fc8000f8e0200 */
[----:B------:R-:W-:Y:S01]  /*01f0*/  IMAD R5, R0, UR4, RZ ;  /* 0x0000000400057c24 */ /* 0x000fe2000f8e02ff */
[----:B------:R-:W-:Y:S01]  /*0200*/  IADD3 R0, PT, PT, R8, -0x700cb87f, RZ ;  /* 0x8ff3478108007810 */ /* 0x000fe20007ffe0ff */
[----:B------:R-:W-:Y:S02]  /*0210*/  UIADD3 UR4, UPT, UPT, -UR4, URZ, URZ ;  /* 0x000000ff04047290 */ /* 0x000fe4000fffe1ff */
[----:B-1----:R-:W-:-:S04]  /*0220*/  IMAD.WIDE.U32 R2, R5, 0x8, R2 ;  /* 0x0000000805027825 */ /* 0x002fc800078e0002 */
[----:B------:R-:W-:-:S07]  /*0230*/  VIADD R5, R9, 0xbb67ae85 ;  /* 0xbb67ae8509057836 */ /* 0x000fce0000000000 */
.L_x_115:
[----:B------:R-:W-:Y:S01]  /*0240*/  ISETP.NE.AND P0, PT, R10, 0x1, PT ;  /* 0x000000010a00780c */ /* 0x000fe20003f05270 */
[----:B------:R-:W-:Y:S01]  /*0250*/  BSSY.RECONVERGENT B0, `(.L_x_110) ;  /* 0x000004d000007945 */ /* 0x000fe20003800200 */
[----:B0-----:R-:W-:Y:S01]  /*0260*/  IMAD.MOV.U32 R26, RZ, RZ, R10 ;  /* 0x000000ffff1a7224 */ /* 0x001fe200078e000a */
[----:B------:R-:W-:Y:S01]  /*0270*/  MOV R27, R13 ;  /* 0x0000000d001b7202 */ /* 0x000fe20000000f00 */
[----:B------:R-:W-:-:S09]  /*0280*/  IMAD.MOV.U32 R10, RZ, RZ, 0x2 ;  /* 0x00000002ff0a7424 */ /* 0x000fd200078e00ff */
[----:B------:R-:W-:Y:S05]  /*0290*/  @!P0 BRA `(.L_x_111) ;  /* 0x0000000400208947 */ /* 0x000fea0003800000 */
[----:B------:R-:W-:-:S13]  /*02a0*/  ISETP.NE.AND P0, PT, R26, 0x3, PT ;  /* 0x000000031a00780c */ /* 0x000fda0003f05270 */
[----:B------:R-:W-:Y:S05]  /*02b0*/  @!P0 BRA `(.L_x_112) ;  /* 0x0000000000188947 */ /* 0x000fea0003800000 */
[----:B------:R-:W-:-:S13]  /*02c0*/  ISETP.NE.AND P0, PT, R26, 0x2, PT ;  /* 0x000000021a00780c */ /* 0x000fda0003f05270 */
[----:B------:R-:W-:Y:S01]  /*02d0*/  @!P0 MOV R10, 0x3 ;  /* 0x00000003000a8802 */ /* 0x000fe20000000f00 */
[----:B------:R-:W-:Y:S01]  /*02e0*/  @!P0 IMAD.MOV.U32 R27, RZ, RZ, R14 ;  /* 0x000000ffff1b8224 */ /* 0x000fe200078e000e */
[----:B------:R-:W-:Y:S01]  /*02f0*/  @P0 IADD3 R10, PT, PT, R26, 0x1, RZ ;  /* 0x000000011a0a0810 */ /* 0x000fe20007ffe0ff */
[----:B------:R-:W-:Y:S01]  /*0300*/  @P0 IMAD.MOV.U32 R27, RZ, RZ, R12 ;  /* 0x000000ffff1b0224 */ /* 0x000fe200078e000c */
[----:B------:R-:W-:Y:S06]  /*0310*/  BRA `(.L_x_111) ;  /* 0x0000000400007947 */ /* 0x000fec0003800000 */
.L_x_112:
[----:B------:R-:W-:Y:S01]  /*0320*/  IADD3 R16, PT, PT, R16, 0x1, RZ ;  /* 0x0000000110107810 */ /* 0x000fe20007ffe0ff */
[----:B------:R-:W-:Y:S03]  /*0330*/  BSSY.RECONVERGENT B1, `(.L_x_113) ;  /* 0x000000b000017945 */ /* 0x000fe60003800200 */
[----:B------:R-:W-:-:S13]  /*0340*/  ISETP.NE.AND P0, PT, R16, RZ, PT ;  /* 0x000000ff1000720c */ /* 0x000fda0003f05270 */
[----:B------:R-:W-:Y:S05]  /*0350*/  @P0 BRA `(.L_x_114) ;  /* 0x0000000000200947 */ /* 0x000fea0003800000 */
[----:B------:R-:W-:-:S05]  /*0360*/  VIADD R17, R17, 0x1 ;  /* 0x0000000111117836 */ /* 0x000fca0000000000 */
[----:B------:R-:W-:-:S13]  /*0370*/  ISETP.NE.AND P0, PT, R17, RZ, PT ;  /* 0x000000ff1100720c */ /* 0x000fda0003f05270 */
[----:B------:R-:W-:Y:S01]  /*0380*/  @!P0 IADD3 R18, PT, PT, R18, 0x1, RZ ;  /* 0x0000000112128810 */ /* 0x000fe20007ffe0ff */
[----:B------:R-:W-:Y:S02]  /*0390*/  @!P0 VIADD R10, R19, 0x1 ;  /* 0x00000001130a8836 */ /* 0x000fe40000000000 */
[----:B------:R-:W-:Y:S01]  /*03a0*/  @!P0 IMAD.MOV.U32 R17, RZ, RZ, RZ ;  /* 0x000000ffff118224 */ /* 0x000fe200078e00ff */
[----:B------:R-:W-:-:S13]  /*03b0*/  ISETP.NE.AND P1, PT, R18, RZ, !P0 ;  /* 0x000000ff1200720c */ /* 0x000fda0004725270 */
[----:B------:R-:W-:-:S04]  /*03c0*/  @P1 IADD3 R10, PT, PT, R19, RZ, RZ ;  /* 0x000000ff130a1210 */ /* 0x000fc80007ffe0ff */
[----:B------:R-:W-:-:S07]  /*03d0*/  @!P0 MOV R19, R10 ;  /* 0x0000000a00138202 */ /* 0x000fce0000000f00 */
.L_x_114:
[----:B------:R-:W-:Y:S05]  /*03e0*/  BSYNC.RECONVERGENT B1 ;  /* 0x0000000000017941 */ /* 0x000fea0003800200 */
.L_x_113:
[----:B------:R-:W-:-:S04]  /*03f0*/  IMAD.WIDE.U32 R12, R18, -0x326172a9, RZ ;  /* 0xcd9e8d57120c7825 */ /* 0x000fc800078e00ff */
[----:B------:R-:W-:Y:S01]  /*0400*/  IMAD.WIDE.U32 R28, R16, -0x2daee0ad, RZ ;  /* 0xd2511f53101c7825 */ /* 0x000fe200078e00ff */
[----:B------:R-:W-:-:S03]  /*0410*/  LOP3.LUT R26, R17, R8, R13, 0x96, !PT ;  /* 0x00000008111a7212 */ /* 0x000fc600078e960d */
[----:B------:R-:W-:Y:S01]  /*0420*/  IMAD.MOV.U32 R10, RZ, RZ, RZ ;  /* 0x000000ffff0a7224 */ /* 0x000fe200078e00ff */
[----:B------:R-:W-:Y:S01]  /*0430*/  LOP3.LUT R29, R19, R29, R9, 0x96, !PT ;  /* 0x0000001d131d7212 */ /* 0x000fe200078e9609 */
[----:B------:R-:W-:-:S05]  /*0440*/  IMAD.WIDE.U32 R26, R26, -0x2daee0ad, RZ ;  /* 0xd2511f531a1a7825 */ /* 0x000fca00078e00ff */
        /* <DEDUP_REMOVED lines=13> */
[----:B------:R-:W-:-:S04]  /*0520*/  IMAD.WIDE.U32 R28, R29, -0x2daee0ad, RZ ;  /* 0xd2511f531d1c7825 */ /* 0x000fc800078e00ff */
[----:B------:R-:W-:Y:S01]  /*0530*/  VIADD R13, R9, 0xa9066899 ;  /* 0xa9066899090d7836 */ /* 0x000fe20000000000 */
[----:B------:R-:W-:Y:S01]  /*0540*/  LOP3.LUT R29, R29, R26, R31, 0x96, !PT ;  /* 0x0000001a1d1d7212 */ /* 0x000fe200078e961f */
[----:B------:R-:W-:-:S05]  /*0550*/  IMAD.WIDE.U32 R26, R27, -0x2daee0ad, RZ ;  /* 0xd2511f531b1a7825 */ /* 0x000fca00078e00ff */
[----:B------:R-:W-:Y:S01]  /*0560*/  LOP3.LUT R27, R27, R28, R13, 0x96, !PT ;  /* 0x0000001c1b1b7212 */ /* 0x000fe200078e960d */
[----:B------:R-:W-:Y:S01]  /*0570*/  IMAD.WIDE.U32 R28, R29, -0x326172a9, RZ ;  /* 0xcd9e8d571d1c7825 */ /* 0x000fe200078e00ff */
[----:B------:R-:W-:-:S04]  /*0580*/  IADD3 R13, PT, PT, R8, 0x1715609d, RZ ;  /* 0x1715609d080d7810 */ /* 0x000fc80007ffe0ff */
[----:B------:R-:W-:-:S05]  /*0590*/  LOP3.LUT R13, R29, R12, R13, 0x96, !PT ;  /* 0x0000000c1d0d7212 */ /* 0x000fca00078e960d */
        /* <DEDUP_REMOVED lines=9> */
[----:B------:R-:W-:Y:S01]  /*0630*/  LOP3.LUT R13, R27, R12, R13, 0x96, !PT ;  /* 0x0000000c1b0d7212 */ /* 0x000fe200078e960d */
[----:B------:R-:W-:-:S04]  /*0640*/  VIADD R27, R8, 0xf1bbcdc8 ;  /* 0xf1bbcdc8081b7836 */ /* 0x000fc80000000000 */
[----:B------:R-:W-:-:S05]  /*0650*/  IMAD.WIDE.U32 R12, R13, -0x326172a9, RZ ;  /* 0xcd9e8d570d0c7825 */ /* 0x000fca00078e00ff */
[----:B------:R-:W-:Y:S01]  /*0660*/  LOP3.LUT R27, R13, R28, R27, 0x96, !PT ;  /* 0x0000001c0d1b7212 */ /* 0x000fe200078e961b */
[----:B------:R-:W-:Y:S01]  /*0670*/  IMAD.WIDE.U32 R28, R29, -0x2daee0ad, RZ ;  /* 0xd2511f531d1c7825 */ /* 0x000fe200078e00ff */
[----:B------:R-:W-:-:S04]  /*0680*/  IADD3 R13, PT, PT, R9, -0x24c28bd8, RZ ;  /* 0xdb3d7428090d7810 */ /* 0x000fc80007ffe0ff */
[----:B------:R-:W-:Y:S01]  /*0690*/  LOP3.LUT R13, R29, R26, R13, 0x96, !PT ;  /* 0x0000001a1d0d7212 */ /* 0x000fe200078e960d */
[----:B------:R-:W-:-:S04]  /*06a0*/  IMAD.WIDE.U32 R26, R27, -0x2daee0ad, RZ ;  /* 0xd2511f531b1a7825 */ /* 0x000fc800078e00ff */
[----:B------:R-:W-:-:S05]  /*06b0*/  VIADD R29, R9, 0x96a522ad ;  /* 0x96a522ad091d7836 */ /* 0x000fca0000000000 */
[----:B------:R-:W-:Y:S01]  /*06c0*/  LOP3.LUT R14, R27, R28, R29, 0x96, !PT ;  /* 0x0000001c1b0e7212 */ /* 0x000fe200078e961d */
[----:B------:R-:W-:-:S04]  /*06d0*/  IMAD.WIDE.U32 R28, R13, -0x326172a9, RZ ;  /* 0xcd9e8d570d1c7825 */ /* 0x000fc800078e00ff */
[----:B------:R-:W-:Y:S01]  /*06e0*/  IMAD.MOV.U32 R27, RZ, RZ, R15 ;  /* 0x000000ffff1b7224 */ /* 0x000fe200078e000f */
[----:B------:R-:W-:Y:S02]  /*06f0*/  LOP3.LUT R12, R29, R12, R0, 0x96, !PT ;  /* 0x0000000c1d0c7212 */ /* 0x000fe400078e9600 */
[----:B------:R-:W-:Y:S02]  /*0700*/  MOV R13, R28 ;  /* 0x0000001c000d7202 */ /* 0x000fe40000000f00 */
[----:B------:R-:W-:-:S07]  /*0710*/  MOV R15, R26 ;  /* 0x0000001a000f7202 */ /* 0x000fce0000000f00 */
.L_x_111:
[----:B------:R-:W-:Y:S05]  /*0720*/  BSYNC.RECONVERGENT B0 ;  /* 0x0000000000007941 */ /* 0x000fea0003800200 */
.L_x_110:
[----:B------:R-:W-:Y:S01]  /*0730*/  LOP3.LUT R26, R27, 0xff, RZ, 0xc0, !PT ;  /* 0x000000ff1b1a7812 */ /* 0x000fe200078ec0ff */
[----:B------:R-:W-:-:S04]  /*0740*/  UIADD3 UR4, UPT, UPT, UR4, 0x1, URZ ;  /* 0x0000000104047890 */ /* 0x000fc8000fffe0ff */
[----:B------:R-:W-:Y:S01]  /*0750*/  IMAD R26, R26, 0xb5, RZ ;  /* 0x000000b51a1a7824 */ /* 0x000fe200078e02ff */
[----:B------:R-:W-:-:S04]  /*0760*/  UISETP.NE.AND UP0, UPT, UR4, URZ, UPT ;  /* 0x000000ff0400728c */ /* 0x000fc8000bf05270 */
[----:B------:R-:W-:-:S04]  /*0770*/  SHF.R.U32.HI R26, RZ, 0xe, R26 ;  /* 0x0000000eff1a7819 */ /* 0x000fc8000001161a */
[----:B------:R-:W-:-:S05]  /*0780*/  PRMT R26, R26, 0x9910, RZ ;  /* 0x000099101a1a7816 */ /* 0x000fca00000000ff */
[----:B------:R-:W-:-:S05]  /*0790*/  IMAD R26, R26, 0x5b, RZ ;  /* 0x0000005b1a1a7824 */ /* 0x000fca00078e02ff */
[----:B------:R-:W-:-:S04]  /*07a0*/  IADD3 R26, PT, PT, RZ, -R26, RZ ;  /* 0x8000001aff1a7210 */ /* 0x000fc80007ffe0ff */
[----:B------:R-:W-:-:S05]  /*07b0*/  PRMT R26, R26, 0x7710, RZ ;  /* 0x000077101a1a7816 */ /* 0x000fca00000000ff */
[----:B------:R-:W-:Y:S02]  /*07c0*/  IMAD.IADD R26, R26, 0x1, R27 ;  /* 0x000000011a1a7824 */ /* 0x000fe400078e021b */
[----:B------:R-:W-:-:S03]  /*07d0*/  IMAD.MOV.U32 R27, RZ, RZ, R3 ;  /* 0x000000ffff1b7224 */ /* 0x000fc600078e0003 */
[----:B------:R-:W-:-:S04]  /*07e0*/  LOP3.LUT R26, R26, 0xff, RZ, 0xc0, !PT ;  /* 0x000000ff1a1a7812 */ /* 0x000fc800078ec0ff */
[----:B------:R0:W1:Y:S02]  /*07f0*/  I2F.F64.U16 R28, R26 ;  /* 0x0000001a001c7312 */ /* 0x0000640000101800 */
[----:B0-----:R-:W-:Y:S02]  /*0800*/  MOV R26, R2 ;  /* 0x00000002001a7202 */ /* 0x001fe40000000f00 */
[----:B------:R-:W-:-:S04]  /*0810*/  IADD3 R2, P0, PT, R2, 0x8, RZ ;  /* 0x0000000802027810 */ /* 0x000fc80007f1e0ff */
[----:B------:R-:W-:Y:S01]  /*0820*/  IADD3.X R3, PT, PT, RZ, R3, RZ, P0, !PT ;  /* 0x00000003ff037210 */ /* 0x000fe200007fe4ff */
[----:B-1----:R0:W-:Y:S01]  /*0830*/  STG.E.64 desc[UR6][R26.64], R28 ;  /* 0x0000001c1a007986 */ /* 0x0021e2000c101b06 */
[----:B------:R-:W-:Y:S07]  /*0840*/  BRA.U UP0, `(.L_x_115) ;  /* 0xfffffff9007c7547 */ /* 0x000fee000b83ffff */
.L_x_109:
[----:B------:R-:W1:Y:S01]  /*0850*/  S2R R0, SR_TID.X ;  /* 0x0000000000007919 */ /* 0x000e620000002100 */
[----:B------:R-:W1:Y:S08]  /*0860*/  S2UR UR8, SR_CTAID.X ;  /* 0x00000000000879c3 */ /* 0x000e700000002500 */
[----:B------:R-:W1:Y:S08]  /*0870*/  LDC R5, c[0x0][0x360] ;  /* 0x0000d800ff057b82 */ /* 0x000e700000000800 */
[----:B------:R-:W2:Y:S01]  /*0880*/  LDC.64 R2, c[0x0][0x390] ;  /* 0x0000e400ff027b82 */ /* 0x000ea20000000a00 */
[----:B-1----:R-:W-:-:S04]  /*0890*/  IMAD R5, R5, UR8, R0 ;  /* 0x0000000805057c24 */ /* 0x002fc8000f8e0200 */
[----:B--2---:R-:W-:-:S05]  /*08a0*/  IMAD.WIDE R2, R5, 0x40, R2 ;  /* 0x0000004005027825 */ /* 0x004fca00078e0202 */
[----:B-----5:R-:W-:Y:S04]  /*08b0*/  STG.E.128 desc[UR6][R2.64], R16 ;  /* 0x0000001002007986 */ /* 0x020fe8000c101d06 */
[----:B------:R-:W-:Y:S04]  /*08c0*/  STG.E.128 desc[UR6][R2.64+0x10], R12 ;  /* 0x0000100c02007986 */ /* 0x000fe8000c101d06 */
[----:B------:R-:W-:Y:S04]  /*08d0*/  STG.E.128 desc[UR6][R2.64+0x20], R8 ;  /* 0x0000200802007986 */ /* 0x000fe8000c101d06 */
[----:B------:R-:W-:Y:S04]  /*08e0*/  STG.E.64 desc[UR6][R2.64+0x30], R24 ;  /* 0x0000301802007986 */ /* 0x000fe8000c101b06 */
[----:B------:R-:W-:Y:S01]  /*08f0*/  STG.E.64 desc[UR6][R2.64+0x38], R22 ;  /* 0x0000381602007986 */ /* 0x000fe2000c101b06 */
[----:B------:R-:W-:Y:S05]  /*0900*/  EXIT ;  /* 0x000000000000794d */ /* 0x000fea0003800000 */
.L_x_116:
        /* <DEDUP_REMOVED lines=15> */
.L_x_132:


//--------------------- .text._Z18init_states_kernelP24curandStatePhilox4_32_10m --------------------------
	.section	.text._Z18init_states_kernelP24curandStatePhilox4_32_10m,"ax",@progbits
	.align	128
        .global         _Z18init_states_kernelP24curandStatePhilox4_32_10m
        .type           _Z18init_states_kernelP24curandStatePhilox4_32_10m,@function
        .size           _Z18init_states_kernelP24curandStatePhilox4_32_10m,(.L_x_133 - _Z18init_states_kernelP24curandStatePhilox4_32_10m)
        .other          _Z18init_states_kernelP24curandStatePhilox4_32_10m,@"STO_CUDA_ENTRY STV_DEFAULT"
_Z18init_states_kernelP24curandStatePhilox4_32_10m:
.text._Z18init_states_kernelP24curandStatePhilox4_32_10m:
[----:B------:R-:W-:Y:S01]  /*0000*/  LDC R1, c[0x0][0x37c] ;  /* 0x0000df00ff017b82 */ /* 0x000fe20000000800 */
[----:B------:R-:W0:Y:S07]  /*0010*/  S2R R3, SR_TID.X ;  /* 0x0000000000037919 */ /* 0x000e2e0000002100 */
[----:B------:R-:W0:Y:S01]  /*0020*/  S2UR UR4, SR_CTAID.X ;  /* 0x00000000000479c3 */ /* 0x000e220000002500 */
[----:B------:R-:W1:Y:S01]  /*0030*/  LDCU.64 UR6, c[0x0][0x388] ;  /* 0x00007100ff0677ac */ /* 0x000e620008000a00 */
[----:B------:R-:W2:Y:S06]  /*0040*/  LDCU.64 UR10, c[0x0][0x358] ;  /* 0x00006b00ff0a77ac */ /* 0x000eac0008000a00 */
[----:B------:R-:W0:Y:S01]  /*0050*/  LDC R6, c[0x0][0x360] ;  /* 0x0000d800ff067b82 */ /* 0x000e220000000800 */
[----:B-1----:R-:W-:-:S04]  /*0060*/  USHF.L.U32 UR9, UR6, 0x7, URZ ;  /* 0x0000000706097899 */ /* 0x002fc800080006ff */
[----:B------:R-:W-:Y:S01]  /*0070*/  UIADD3 UR5, UPT, UPT, UR9, -0x61c88647, URZ ;  /* 0x9e3779b909057890 */ /* 0x000fe2000fffe0ff */
[----:B0-----:R-:W-:Y:S01]  /*0080*/  IMAD R6, R6, UR4, R3 ;  /* 0x0000000406067c24 */ /* 0x001fe2000f8e0203 */
[----:B------:R-:W-:-:S03]  /*0090*/  USHF.R.U64 UR4, UR6, 0x19, UR7 ;  /* 0x0000001906047899 */ /* 0x000fc60008001207 */
[C---:B------:R-:W-:Y:S01]  /*00a0*/  IMAD.SHL.U32 R0, R6.reuse, 0x400, RZ ;  /* 0x0000040006007824 */ /* 0x040fe200078e00ff */
[----:B------:R-:W-:Y:S01]  /*00b0*/  SHF.R.S32.HI R7, RZ, 0x1f, R6 ;  /* 0x0000001fff077819 */ /* 0x000fe20000011406 */
[C---:B------:R-:W-:Y:S01]  /*00c0*/  IMAD.SHL.U32 R4, R6.reuse, 0x100, RZ ;  /* 0x0000010006047824 */ /* 0x040fe200078e00ff */
[----:B------:R-:W-:Y:S01]  /*00d0*/  UIADD3 UR8, UPT, UPT, UR4, -0x4498517b, URZ ;  /* 0xbb67ae8504087890 */ /* 0x000fe2000fffe0ff */
[----:B------:R-:W-:Y:S01]  /*00e0*/  IMAD.WIDE.U32 R2, R6, -0x326172a9, RZ ;  /* 0xcd9e8d5706027825 */ /* 0x000fe200078e00ff */
[----:B------:R-:W-:-:S03]  /*00f0*/  SHF.R.S32.HI R5, RZ, 0x1f, R0 ;  /* 0x0000001fff057819 */ /* 0x000fc60000011400 */
[----:B------:R-:W-:Y:S01]  /*0100*/  IMAD.HI.U32 R0, R4, -0x2daee0ad, RZ ;  /* 0xd2511f5304007827 */ /* 0x000fe200078e00ff */
[----:B------:R-:W-:-:S04]  /*0110*/  SHF.R.U32.HI R5, RZ, 0x2, R5 ;  /* 0x00000002ff057819 */ /* 0x000fc80000011605 */
[----:B------:R-:W-:Y:S02]  /*0120*/  LOP3.LUT R0, R7, UR4, R0, 0x96, !PT ;  /* 0x0000000407007c12 */ /* 0x000fe4000f8e9600 */
[----:B------:R-:W-:Y:S01]  /*0130*/  LOP3.LUT R8, R3, UR9, R5, 0x96, !PT ;  /* 0x0000000903087c12 */ /* 0x000fe2000f8e9605 */
[----:B------:R-:W-:Y:S02]  /*0140*/  IMAD R3, R6, 0x511f5300, RZ ;  /* 0x511f530006037824 */ /* 0x000fe400078e02ff */
[----:B------:R-:W-:-:S04]  /*0150*/  IMAD.WIDE.U32 R10, R0, -0x326172a9, RZ ;  /* 0xcd9e8d57000a7825 */ /* 0x000fc800078e00ff */
[----:B------:R-:W-:Y:S01]  /*0160*/  IMAD.WIDE.U32 R8, R8, -0x2daee0ad, RZ ;  /* 0xd2511f5308087825 */ /* 0x000fe200078e00ff */
[----:B------:R-:W-:Y:S01]  /*0170*/  LOP3.LUT R2, R11, UR5, R2, 0x96, !PT ;  /* 0x000000050b027c12 */ /* 0x000fe2000f8e9602 */
[----:B------:R-:W-:-:S03]  /*0180*/  UIADD3 UR5, UPT, UPT, UR9, 0x3c6ef372, URZ ;  /* 0x3c6ef37209057890 */ /* 0x000fc6000fffe0ff */
[----:B------:R-:W-:Y:S01]  /*0190*/  LOP3.LUT R12, R9, UR8, R3, 0x96, !PT ;  /* 0x00000008090c7c12 */ /* 0x000fe2000f8e9603 */
[----:B------:R-:W-:Y:S01]  /*01a0*/  UIADD3 UR8, UPT, UPT, UR4, 0x76cf5d0a, URZ ;  /* 0x76cf5d0a04087890 */ /* 0x000fe2000fffe0ff */
[----:B------:R-:W-:-:S04]  /*01b0*/  IMAD.WIDE.U32 R2, R2, -0x2daee0ad, RZ ;  /* 0xd2511f5302027825 */ /* 0x000fc800078e00ff */
[----:B------:R-:W-:Y:S01]  /*01c0*/  IMAD.WIDE.U32 R12, R12, -0x326172a9, RZ ;  /* 0xcd9e8d570c0c7825 */ /* 0x000fe200078e00ff */
[----:B------:R-:W-:Y:S01]  /*01d0*/  LOP3.LUT R11, R8, UR8, R3, 0x96, !PT ;  /* 0x00000008080b7c12 */ /* 0x000fe2000f8e9603 */
[----:B------:R-:W-:-:S03]  /*01e0*/  UIADD3 UR8, UPT, UPT, UR4, 0x32370b8f, URZ ;  /* 0x32370b8f04087890 */ /* 0x000fc6000fffe0ff */
[----:B------:R-:W-:Y:S01]  /*01f0*/  LOP3.LUT R8, R10, UR5, R13, 0x96, !PT ;  /* 0x000000050a087c12 */ /* 0x000fe2000f8e960d */
[----:B------:R-:W-:Y:S01]  /*0200*/  UIADD3 UR5, UPT, UPT, UR9, -0x255992d5, URZ ;  /* 0xdaa66d2b09057890 */ /* 0x000fe2000fffe0ff */
        /* <DEDUP_REMOVED lines=9> */
[----:B------:R-:W-:-:S03]  /*02a0*/  UIADD3 UR8, UPT, UPT, UR4, -0x56f99767, URZ ;  /* 0xa906689904087890 */ /* 0x000fc6000fffe0ff */
[----:B------:R-:W-:Y:S01]  /*02b0*/  LOP3.LUT R8, R10, UR5, R13, 0x96, !PT ;  /* 0x000000050a087c12 */ /* 0x000fe2000f8e960d */
[----:B------:R-:W-:Y:S01]  /*02c0*/  UIADD3 UR5, UPT, UPT, UR9, 0x1715609d, URZ ;  /* 0x1715609d09057890 */ /* 0x000fe2000fffe0ff */
[----:B------:R-:W-:-:S04]  /*02d0*/  IMAD.WIDE.U32 R10, R11, -0x326172a9, RZ ;  /* 0xcd9e8d570b0a7825 */ /* 0x000fc800078e00ff */
[----:B------:R-:W-:Y:S01]  /*02e0*/  IMAD.WIDE.U32 R8, R8, -0x2daee0ad, RZ ;  /* 0xd2511f5308087825 */ /* 0x000fe200078e00ff */
[----:B------:R-:W-:Y:S01]  /*02f0*/  LOP3.LUT R12, R12, UR5, R11, 0x96, !PT ;  /* 0x000000050c0c7c12 */ /* 0x000fe2000f8e960b */
[----:B------:R-:W-:-:S03]  /*0300*/  UIADD3 UR5, UPT, UPT, UR9, -0x4ab325aa, URZ ;  /* 0xb54cda5609057890 */ /* 0x000fc6000fffe0ff */
[----:B------:R-:W-:Y:S01]  /*0310*/  LOP3.LUT R14, R2, UR8, R9, 0x96, !PT ;  /* 0x00000008020e7c12 */ /* 0x000fe2000f8e9609 */
[----:B------:R-:W-:Y:S01]  /*0320*/  UIADD3 UR8, UPT, UPT, UR4, 0x646e171e, URZ ;  /* 0x646e171e04087890 */ /* 0x000fe2000fffe0ff */
[----:B------:R-:W-:Y:S01]  /*0330*/  IMAD.WIDE.U32 R12, R12, -0x2daee0ad, RZ ;  /* 0xd2511f530c0c7825 */ /* 0x000fe200078e00ff */
[----:B------:R-:W0:Y:S03]  /*0340*/  LDC.64 R2, c[0x0][0x380] ;  /* 0x0000e000ff027b82 */ /* 0x000e260000000a00 */
        /* <DEDUP_REMOVED lines=8> */
[----:B------:R-:W-:-:S03]  /*03d0*/  UIADD3 UR5, UPT, UPT, UR9, -0xe443238, URZ ;  /* 0xf1bbcdc809057890 */ /* 0x000fc6000fffe0ff */
[----:B------:R-:W-:Y:S01]  /*03e0*/  LOP3.LUT R12, R12, UR8, R9, 0x96, !PT ;  /* 0x000000080c0c7c12 */ /* 0x000fe2000f8e9609 */
[----:B------:R-:W-:Y:S01]  /*03f0*/  UIADD3 UR8, UPT, UPT, UR4, -0x24c28bd8, URZ ;  /* 0xdb3d742804087890 */ /* 0x000fe2000fffe0ff */
[----:B------:R-:W-:Y:S01]  /*0400*/  IMAD.WIDE.U32 R14, R14, -0x2daee0ad, RZ ;  /* 0xd2511f530e0e7825 */ /* 0x000fe200078e00ff */
[----:B------:R-:W-:-:S03]  /*0410*/  UIADD3 UR4, UPT, UPT, UR4, -0x695add53, URZ ;  /* 0x96a522ad04047890 */ /* 0x000fc6000fffe0ff */
[----:B------:R-:W-:Y:S01]  /*0420*/  IMAD.WIDE.U32 R12, R12, -0x326172a9, RZ ;  /* 0xcd9e8d570c0c7825 */ /* 0x000fe200078e00ff */
[----:B------:R-:W-:-:S03]  /*0430*/  LOP3.LUT R18, R8, UR8, R15, 0x96, !PT ;  /* 0x0000000808127c12 */ /* 0x000fc6000f8e960f */
[----:B0-----:R-:W-:Y:S01]  /*0440*/  IMAD.WIDE R2, R6, 0x40, R2 ;  /* 0x0000004006027825 */ /* 0x001fe200078e0202 */
[----:B------:R-:W-:Y:S01]  /*0450*/  LOP3.LUT R16, R10, UR5, R13, 0x96, !PT ;  /* 0x000000050a107c12 */ /* 0x000fe2000f8e960d */
[----:B------:R-:W-:Y:S01]  /*0460*/  USHF.L.U64.HI UR5, UR6, 0x7, UR7 ;  /* 0x0000000706057899 */ /* 0x000fe20008010207 */
[----:B------:R-:W-:Y:S01]  /*0470*/  CS2R R10, SRZ ;  /* 0x00000000000a7805 */ /* 0x000fe2000001ff00 */
[----:B------:R-:W-:Y:S01]  /*0480*/  UIADD3 UR6, UPT, UPT, UR9, -0x700cb87f, URZ ;  /* 0x8ff3478109067890 */ /* 0x000fe2000fffe0ff */
[----:B------:R-:W-:Y:S01]  /*0490*/  IMAD.WIDE.U32 R18, R18, -0x326172a9, RZ ;  /* 0xcd9e8d5712127825 */ /* 0x000fe200078e00ff */
[----:B--2---:R-:W-:Y:S02]  /*04a0*/  STG.E.128 desc[UR10][R2.64], R4 ;  /* 0x0000000402007986 */ /* 0x004fe4000c101d0a */
[----:B------:R-:W-:Y:S01]  /*04b0*/  MOV R9, UR5 ;  /* 0x0000000500097c02 */ /* 0x000fe20008000f00 */
[----:B------:R-:W-:Y:S01]  /*04c0*/  IMAD.WIDE.U32 R16, R16, -0x2daee0ad, RZ ;  /* 0xd2511f5310107825 */ /* 0x000fe200078e00ff */
[----:B------:R-:W-:Y:S01]  /*04d0*/  LOP3.LUT R12, R12, UR6, R19, 0x96, !PT ;  /* 0x000000060c0c7c12 */ /* 0x000fe2000f8e9613 */
[----:B------:R-:W-:Y:S01]  /*04e0*/  STG.E.64 desc[UR10][R2.64+0x30], RZ ;  /* 0x000030ff02007986 */ /* 0x000fe2000c101b0a */
[----:B------:R-:W-:Y:S01]  /*04f0*/  MOV R13, R18 ;  /* 0x00000012000d7202 */ /* 0x000fe20000000f00 */
[----:B------:R-:W-:Y:S01]  /*0500*/  IMAD.U32 R8, RZ, RZ, UR9 ;  /* 0x00000009ff087e24 */ /* 0x000fe2000f8e00ff */
[----:B------:R-:W-:Y:S01]  /*0510*/  LOP3.LUT R14, R14, UR4, R17, 0x96, !PT ;  /* 0x000000040e0e7c12 */ /* 0x000fe2000f8e9611 */
[----:B------:R-:W-:Y:S01]  /*0520*/  STG.E.64 desc[UR10][R2.64+0x38], RZ ;  /* 0x000038ff02007986 */ /* 0x000fe2000c101b0a */
[----:B------:R-:W-:-:S03]  /*0530*/  MOV R15, R16 ;  /* 0x00000010000f7202 */ /* 0x000fc60000000f00 */
[----:B------:R-:W-:Y:S04]  /*0540*/  STG.E.128 desc[UR10][R2.64+0x20], R8 ;  /* 0x0000200802007986 */ /* 0x000fe8000c101d0a */
[----:B------:R-:W-:Y:S01]  /*0550*/  STG.E.128 desc[UR10][R2.64+0x10], R12 ;  /* 0x0000100c02007986 */ /* 0x000fe2000c101d0a */
[----:B------:R-:W-:Y:S05]  /*0560*/  EXIT ;  /* 0x000000000000794d */ /* 0x000fea0003800000 */
.L_x_117:
        /* <DEDUP_REMOVED lines=9> */
.L_x_133:


//--------------------- .nv.global.init           --------------------------
	.section	.nv.global.init,"aw",@progbits
	.align	16
.nv.global.init:
	.type		__cudart_sin_cos_coeffs,@object
	.size		__cudart_sin_cos_coeffs,(__cudart_i2opi_d - __cudart_sin_cos_coeffs)
__cudart_sin_cos_coeffs:
        /*0000*/ 	.byte	0x46, 0xd2, 0xb0, 0x2c, 0xf1, 0xe5, 0x5a, 0xbe, 0x92, 0xe3, 0xac, 0x69, 0xe3, 0x1d, 0xc7, 0x3e
        /*0010*/ 	.byte	0xa1, 0x62, 0xdb, 0x19, 0xa0, 0x01, 0x2a, 0xbf, 0x18, 0x08, 0x11, 0x11, 0x11, 0x11, 0x81, 0x3f
        /*0020*/ 	.byte	0x54, 0x55, 0x55, 0x55, 0x55, 0x55, 0xc5, 0xbf, 0x00, 0x00, 0x00, 0x00, 0x00, 0x00, 0x00, 0x00
        /*0030*/ 	.byte	0x00, 0x00, 0x00, 0x00, 0x00, 0x00, 0x00, 0x00, 0x64, 0x81, 0xfd, 0x20, 0x83, 0xff, 0xa8, 0xbd
        /*0040*/ 	.byte	0x28, 0x85, 0xef, 0xc1, 0xa7, 0xee, 0x21, 0x3e, 0xd9, 0xe6, 0x06, 0x8e, 0x4f, 0x7e, 0x92, 0xbe
        /*0050*/ 	.byte	0xe9, 0xbc, 0xdd, 0x19, 0xa0, 0x01, 0xfa, 0x3e, 0x47, 0x5d, 0xc1, 0x16, 0x6c, 0xc1, 0x56, 0xbf
        /*0060*/ 	.byte	0x51, 0x55, 0x55, 0x55, 0x55, 0x55, 0xa5, 0x3f, 0x00, 0x00, 0x00, 0x00, 0x00, 0x00, 0xe0, 0xbf
        /*0070*/ 	.byte	0x00, 0x00, 0x00, 0x00, 0x00, 0x00, 0xf0, 0x3f, 0x00, 0x00, 0x00, 0x00, 0x00, 0x00, 0x00, 0x00
	.type		__cudart_i2opi_d,@object
	.size		__cudart_i2opi_d,(mrg32k3aM1SubSeq - __cudart_i2opi_d)
__cudart_i2opi_d:
        /* <DEDUP_REMOVED lines=9> */
	.type		mrg32k3aM1SubSeq,@object
	.size		mrg32k3aM1SubSeq,(mrg32k3aM2SubSeq - mrg32k3aM1SubSeq)
mrg32k3aM1SubSeq:
        /* <DEDUP_REMOVED lines=126> */
	.type		mrg32k3aM2SubSeq,@object
	.size		mrg32k3aM2SubSeq,(mrg32k3aM1 - mrg32k3aM2SubSeq)
mrg32k3aM2SubSeq:
        /* <DEDUP_REMOVED lines=126> */
	.type		mrg32k3aM1,@object
	.size		mrg32k3aM1,(mrg32k3aM1Seq - mrg32k3aM1)
mrg32k3aM1:
        /* <DEDUP_REMOVED lines=144> */
	.type		mrg32k3aM1Seq,@object
	.size		mrg32k3aM1Seq,(mrg32k3aM2 - mrg32k3aM1Seq)
mrg32k3aM1Seq:
        /* <DEDUP_REMOVED lines=144> */
	.type		mrg32k3aM2,@object
	.size		mrg32k3aM2,(mrg32k3aM2Seq - mrg32k3aM2)
mrg32k3aM2:
        /* <DEDUP_REMOVED lines=144> */
	.type		mrg32k3aM2Seq,@object
	.size		mrg32k3aM2Seq,(precalc_xorwow_matrix - mrg32k3aM2Seq)
mrg32k3aM2Seq:
        /* <DEDUP_REMOVED lines=144> */
	.type		precalc_xorwow_matrix,@object
	.size		precalc_xorwow_matrix,(precalc_xorwow_offset_matrix - precalc_xorwow_matrix)
precalc_xorwow_matrix:
        /* <DEDUP_REMOVED lines=6400> */
	.type		precalc_xorwow_offset_matrix,@object
	.size		precalc_xorwow_offset_matrix,(.L_1 - precalc_xorwow_offset_matrix)
precalc_xorwow_offset_matrix:
        /* <DEDUP_REMOVED lines=6400> */
.L_1:


//--------------------- .nv.shared._Z42prs_update_emergent_incident_angles_kernelPdS_dddS_S_jjP24curandStatePhilox4_32_10 --------------------------
	.section	.nv.shared._Z42prs_update_emergent_incident_angles_kernelPdS_dddS_S_jjP24curandStatePhilox4_32_10,"aw",@nobits
	.sectionflags	@""
	.align	16
	.zero		1024


//--------------------- .nv.shared.reserved.0     --------------------------
	.section	.nv.shared.reserved.0,"aw",@nobits
	.weak		__nv_reservedSMEM_offset_0_alias
	.size		__nv_reservedSMEM_offset_0_alias, 0, 64
	.other		__nv_reservedSMEM_offset_0_alias,@"STO_CUDA_RESERVED_SHARED STV_DEFAULT"
__nv_reservedSMEM_offset_0_alias:
	.zero		0
	.zero		64


//--------------------- .nv.shared._Z29prs_copy_best_solution_kernelPdS_PKjPKdS3_j --------------------------
	.section	.nv.shared._Z29prs_copy_best_solution_kernelPdS_PKjPKdS3_j,"aw",@nobits
	.sectionflags	@""
	.align	16
	.zero		1024


//--------------------- .nv.shared._Z35prs_reduce_fitness_min_final_kernelPKdPKjPdPjj --------------------------
	.section	.nv.shared._Z35prs_reduce_fitness_min_final_kernelPKdPKjPdPjj,"aw",@nobits
	.sectionflags	@""
	.align	16
	.zero		1024


//--------------------- .nv.shared._Z35prs_reduce_fitness_min_block_kernelPKdPdPjj --------------------------
	.section	.nv.shared._Z35prs_reduce_fitness_min_block_kernelPKdPdPjj,"aw",@nobits
	.sectionflags	@""
	.align	16
	.zero		1024


//--------------------- .nv.shared._Z35prs_reduce_fitness_sum_final_kernelPKdPdj --------------------------
	.section	.nv.shared._Z35prs_reduce_fitness_sum_final_kernelPKdPdj,"aw",@nobits
	.sectionflags	@""
	.align	16
	.zero		1024


//--------------------- .nv.shared._Z35prs_reduce_fitness_sum_block_kernelPKdPdj --------------------------
	.section	.nv.shared._Z35prs_reduce_fitness_sum_block_kernelPKdPdj,"aw",@nobits
	.sectionflags	@""
	.align	16
	.zero		1024


//--------------------- .nv.shared._Z28prs_calculate_fitness_kernelPdS_S_S_jj --------------------------
	.section	.nv.shared._Z28prs_calculate_fitness_kernelPdS_S_S_jj,"aw",@nobits
	.sectionflags	@""
	.align	16
	.zero		1024


//--------------------- .nv.shared._Z31prs_init_emergent_angles_kernelPdjj --------------------------
	.section	.nv.shared._Z31prs_init_emergent_angles_kernelPdjj,"aw",@nobits
	.sectionflags	@""
	.align	16
	.zero		1024


//--------------------- .nv.shared._Z31prs_init_incident_angles_kernelPdjjP24curandStatePhilox4_32_10 --------------------------
	.section	.nv.shared._Z31prs_init_incident_angles_kernelPdjjP24curandStatePhilox4_32_10,"aw",@nobits
	.sectionflags	@""
	.align	16
	.zero		1024


//--------------------- .nv.shared._Z18init_states_kernelP24curandStatePhilox4_32_10m --------------------------
	.section	.nv.shared._Z18init_states_kernelP24curandStatePhilox4_32_10m,"aw",@nobits
	.sectionflags	@""
	.align	16
	.zero		1024


//--------------------- .nv.constant0._Z42prs_update_emergent_incident_angles_kernelPdS_dddS_S_jjP24curandStatePhilox4_32_10 --------------------------
	.section	.nv.constant0._Z42prs_update_emergent_incident_angles_kernelPdS_dddS_S_jjP24curandStatePhilox4_32_10,"a",@progbits
	.sectionflags	@""
	.align	4
.nv.constant0._Z42prs_update_emergent_incident_angles_kernelPdS_dddS_S_jjP24curandStatePhilox4_32_10:
	.zero		968


//--------------------- .nv.constant0._Z29prs_copy_best_solution_kernelPdS_PKjPKdS3_j --------------------------
	.section	.nv.constant0._Z29prs_copy_best_solution_kernelPdS_PKjPKdS3_j,"a",@progbits
	.sectionflags	@""
	.align	4
.nv.constant0._Z29prs_copy_best_solution_kernelPdS_PKjPKdS3_j:
	.zero		940


//--------------------- .nv.constant0._Z35prs_reduce_fitness_min_final_kernelPKdPKjPdPjj --------------------------
	.section	.nv.constant0._Z35prs_reduce_fitness_min_final_kernelPKdPKjPdPjj,"a",@progbits
	.sectionflags	@""
	.align	4
.nv.constant0._Z35prs_reduce_fitness_min_final_kernelPKdPKjPdPjj:
	.zero		932


//--------------------- .nv.constant0._Z35prs_reduce_fitness_min_block_kernelPKdPdPjj --------------------------
	.section	.nv.constant0._Z35prs_reduce_fitness_min_block_kernelPKdPdPjj,"a",@progbits
	.sectionflags	@""
	.align	4
.nv.constant0._Z35prs_reduce_fitness_min_block_kernelPKdPdPjj:
	.zero		924


//--------------------- .nv.constant0._Z35prs_reduce_fitness_sum_final_kernelPKdPdj --------------------------
	.section	.nv.constant0._Z35prs_reduce_fitness_sum_final_kernelPKdPdj,"a",@progbits
	.sectionflags	@""
	.align	4
.nv.constant0._Z35prs_reduce_fitness_sum_final_kernelPKdPdj:
	.zero		916


//--------------------- .nv.constant0._Z35prs_reduce_fitness_sum_block_kernelPKdPdj --------------------------
	.section	.nv.constant0._Z35prs_reduce_fitness_sum_block_kernelPKdPdj,"a",@progbits
	.sectionflags	@""
	.align	4
.nv.constant0._Z35prs_reduce_fitness_sum_block_kernelPKdPdj:
	.zero		916


//--------------------- .nv.constant0._Z28prs_calculate_fitness_kernelPdS_S_S_jj --------------------------
	.section	.nv.constant0._Z28prs_calculate_fitness_kernelPdS_S_S_jj,"a",@progbits
	.sectionflags	@""
	.align	4
.nv.constant0._Z28prs_calculate_fitness_kernelPdS_S_S_jj:
	.zero		936


//--------------------- .nv.constant0._Z31prs_init_emergent_angles_kernelPdjj --------------------------
	.section	.nv.constant0._Z31prs_init_emergent_angles_kernelPdjj,"a",@progbits
	.sectionflags	@""
	.align	4
.nv.constant0._Z31prs_init_emergent_angles_kernelPdjj:
	.zero		912


//--------------------- .nv.constant0._Z31prs_init_incident_angles_kernelPdjjP24curandStatePhilox4_32_10 --------------------------
	.section	.nv.constant0._Z31prs_init_incident_angles_kernelPdjjP24curandStatePhilox4_32_10,"a",@progbits
	.sectionflags	@""
	.align	4
.nv.constant0._Z31prs_init_incident_angles_kernelPdjjP24curandStatePhilox4_32_10:
	.zero		920


//--------------------- .nv.constant0._Z18init_states_kernelP24curandStatePhilox4_32_10m --------------------------
	.section	.nv.constant0._Z18init_states_kernelP24curandStatePhilox4_32_10m,"a",@progbits
	.sectionflags	@""
	.align	4
.nv.constant0._Z18init_states_kernelP24curandStatePhilox4_32_10m:
	.zero		912


//--------------------- SYMBOLS --------------------------

	.type		.nv.reservedSmem.offset0,@object
	.size		.nv.reservedSmem.offset0,0x4
	.type		.nv.reservedSmem.cap,@object
	.size		.nv.reservedSmem.cap,0x4
